//
// Generated by NVIDIA NVVM Compiler
//
// Compiler Build ID: CL-36424714
// Cuda compilation tools, release 13.0, V13.0.88
// Based on NVVM 20.0.0
//

.version 9.0
.target sm_100
.address_size 64

	// .globl	_Z21matrixMul_square_onlyPiS_S_i

.visible .entry _Z21matrixMul_square_onlyPiS_S_i(
	.param .u64 .ptr .align 1 _Z21matrixMul_square_onlyPiS_S_i_param_0,
	.param .u64 .ptr .align 1 _Z21matrixMul_square_onlyPiS_S_i_param_1,
	.param .u64 .ptr .align 1 _Z21matrixMul_square_onlyPiS_S_i_param_2,
	.param .u32 _Z21matrixMul_square_onlyPiS_S_i_param_3
)
{
	.reg .pred 	%p<10>;
	.reg .b32 	%r<95>;
	.reg .b64 	%rd<66>;

	ld.param.u64 	%rd14, [_Z21matrixMul_square_onlyPiS_S_i_param_0];
	ld.param.u64 	%rd15, [_Z21matrixMul_square_onlyPiS_S_i_param_1];
	ld.param.u64 	%rd16, [_Z21matrixMul_square_onlyPiS_S_i_param_2];
	ld.param.u32 	%r23, [_Z21matrixMul_square_onlyPiS_S_i_param_3];
	cvta.to.global.u64 	%rd1, %rd15;
	cvta.to.global.u64 	%rd2, %rd14;
	cvta.to.global.u64 	%rd17, %rd16;
	mov.u32 	%r24, %ctaid.y;
	mov.u32 	%r25, %ntid.y;
	mov.u32 	%r26, %tid.y;
	mad.lo.s32 	%r27, %r24, %r25, %r26;
	mov.u32 	%r28, %ctaid.x;
	mov.u32 	%r29, %ntid.x;
	mov.u32 	%r30, %tid.x;
	mad.lo.s32 	%r1, %r28, %r29, %r30;
	mul.lo.s32 	%r2, %r23, %r27;
	add.s32 	%r31, %r2, %r1;
	mul.wide.s32 	%rd18, %r31, 4;
	add.s64 	%rd3, %rd17, %rd18;
	mov.b32 	%r32, 0;
	st.global.u32 	[%rd3], %r32;
	setp.lt.s32 	%p1, %r23, 1;
	@%p1 bra 	$L__BB0_12;
	and.b32  	%r3, %r23, 7;
	setp.lt.u32 	%p2, %r23, 8;
	mov.b32 	%r89, 0;
	mov.u32 	%r92, %r89;
	@%p2 bra 	$L__BB0_4;
	and.b32  	%r35, %r23, 2147483640;
	neg.s32 	%r87, %r35;
	mul.wide.u32 	%rd19, %r23, 4;
	add.s64 	%rd4, %rd1, %rd19;
	mul.wide.u32 	%rd20, %r23, 8;
	add.s64 	%rd5, %rd1, %rd20;
	mul.wide.u32 	%rd21, %r23, 12;
	add.s64 	%rd6, %rd1, %rd21;
	mul.wide.u32 	%rd22, %r23, 16;
	add.s64 	%rd7, %rd1, %rd22;
	mul.wide.u32 	%rd23, %r23, 20;
	add.s64 	%rd8, %rd1, %rd23;
	mul.wide.u32 	%rd24, %r23, 24;
	add.s64 	%rd9, %rd1, %rd24;
	mul.wide.u32 	%rd25, %r23, 28;
	add.s64 	%rd10, %rd1, %rd25;
	mul.wide.u32 	%rd26, %r2, 4;
	add.s64 	%rd27, %rd26, %rd2;
	add.s64 	%rd65, %rd27, 16;
	mov.b32 	%r89, 0;
	mov.u32 	%r86, %r1;
$L__BB0_3:
	.pragma "nounroll";
	and.b32  	%r92, %r23, 2147483640;
	mul.wide.s32 	%rd28, %r86, 4;
	add.s64 	%rd29, %rd4, %rd28;
	add.s64 	%rd30, %rd5, %rd28;
	add.s64 	%rd31, %rd6, %rd28;
	add.s64 	%rd32, %rd7, %rd28;
	add.s64 	%rd33, %rd8, %rd28;
	add.s64 	%rd34, %rd9, %rd28;
	add.s64 	%rd35, %rd10, %rd28;
	add.s64 	%rd36, %rd1, %rd28;
	ld.global.u32 	%r36, [%rd65+-16];
	ld.global.u32 	%r37, [%rd36];
	mad.lo.s32 	%r38, %r37, %r36, %r89;
	st.global.u32 	[%rd3], %r38;
	ld.global.u32 	%r39, [%rd65+-12];
	ld.global.u32 	%r40, [%rd29];
	mad.lo.s32 	%r41, %r40, %r39, %r38;
	st.global.u32 	[%rd3], %r41;
	ld.global.u32 	%r42, [%rd65+-8];
	ld.global.u32 	%r43, [%rd30];
	mad.lo.s32 	%r44, %r43, %r42, %r41;
	st.global.u32 	[%rd3], %r44;
	ld.global.u32 	%r45, [%rd65+-4];
	ld.global.u32 	%r46, [%rd31];
	mad.lo.s32 	%r47, %r46, %r45, %r44;
	st.global.u32 	[%rd3], %r47;
	ld.global.u32 	%r48, [%rd65];
	ld.global.u32 	%r49, [%rd32];
	mad.lo.s32 	%r50, %r49, %r48, %r47;
	st.global.u32 	[%rd3], %r50;
	ld.global.u32 	%r51, [%rd65+4];
	ld.global.u32 	%r52, [%rd33];
	mad.lo.s32 	%r53, %r52, %r51, %r50;
	st.global.u32 	[%rd3], %r53;
	ld.global.u32 	%r54, [%rd65+8];
	ld.global.u32 	%r55, [%rd34];
	mad.lo.s32 	%r56, %r55, %r54, %r53;
	st.global.u32 	[%rd3], %r56;
	ld.global.u32 	%r57, [%rd65+12];
	ld.global.u32 	%r58, [%rd35];
	mad.lo.s32 	%r89, %r58, %r57, %r56;
	st.global.u32 	[%rd3], %r89;
	add.s32 	%r87, %r87, 8;
	shl.b32 	%r59, %r23, 3;
	add.s32 	%r86, %r86, %r59;
	add.s64 	%rd65, %rd65, 32;
	setp.ne.s32 	%p3, %r87, 0;
	@%p3 bra 	$L__BB0_3;
$L__BB0_4:
	setp.eq.s32 	%p4, %r3, 0;
	@%p4 bra 	$L__BB0_12;
	and.b32  	%r14, %r23, 3;
	setp.lt.u32 	%p5, %r3, 4;
	@%p5 bra 	$L__BB0_7;
	add.s32 	%r60, %r92, %r2;
	mul.wide.u32 	%rd37, %r60, 4;
	add.s64 	%rd38, %rd2, %rd37;
	ld.global.u32 	%r61, [%rd38];
	mad.lo.s32 	%r62, %r92, %r23, %r1;
	mul.wide.s32 	%rd39, %r62, 4;
	add.s64 	%rd40, %rd1, %rd39;
	ld.global.u32 	%r63, [%rd40];
	mad.lo.s32 	%r64, %r63, %r61, %r89;
	st.global.u32 	[%rd3], %r64;
	cvt.u64.u32 	%rd41, %r2;
	cvt.u64.u32 	%rd42, %r92;
	add.s64 	%rd43, %rd42, %rd41;
	shl.b64 	%rd44, %rd43, 2;
	add.s64 	%rd45, %rd2, %rd44;
	ld.global.u32 	%r65, [%rd45+4];
	mul.wide.u32 	%rd46, %r23, 4;
	add.s64 	%rd47, %rd40, %rd46;
	ld.global.u32 	%r66, [%rd47];
	mad.lo.s32 	%r67, %r66, %r65, %r64;
	st.global.u32 	[%rd3], %r67;
	ld.global.u32 	%r68, [%rd45+8];
	add.s64 	%rd48, %rd47, %rd46;
	ld.global.u32 	%r69, [%rd48];
	mad.lo.s32 	%r70, %r69, %r68, %r67;
	st.global.u32 	[%rd3], %r70;
	ld.global.u32 	%r71, [%rd45+12];
	add.s64 	%rd49, %rd48, %rd46;
	ld.global.u32 	%r72, [%rd49];
	mad.lo.s32 	%r89, %r72, %r71, %r70;
	st.global.u32 	[%rd3], %r89;
	add.s32 	%r92, %r92, 4;
$L__BB0_7:
	setp.eq.s32 	%p6, %r14, 0;
	@%p6 bra 	$L__BB0_12;
	setp.eq.s32 	%p7, %r14, 1;
	@%p7 bra 	$L__BB0_10;
	add.s32 	%r73, %r92, %r2;
	mul.wide.u32 	%rd50, %r73, 4;
	add.s64 	%rd51, %rd2, %rd50;
	ld.global.u32 	%r74, [%rd51];
	mad.lo.s32 	%r75, %r92, %r23, %r1;
	mul.wide.s32 	%rd52, %r75, 4;
	add.s64 	%rd53, %rd1, %rd52;
	ld.global.u32 	%r76, [%rd53];
	mad.lo.s32 	%r77, %r76, %r74, %r89;
	st.global.u32 	[%rd3], %r77;
	cvt.u64.u32 	%rd54, %r2;
	cvt.u64.u32 	%rd55, %r92;
	add.s64 	%rd56, %rd55, %rd54;
	shl.b64 	%rd57, %rd56, 2;
	add.s64 	%rd58, %rd2, %rd57;
	ld.global.u32 	%r78, [%rd58+4];
	mul.wide.u32 	%rd59, %r23, 4;
	add.s64 	%rd60, %rd53, %rd59;
	ld.global.u32 	%r79, [%rd60];
	mad.lo.s32 	%r89, %r79, %r78, %r77;
	st.global.u32 	[%rd3], %r89;
	add.s32 	%r92, %r92, 2;
$L__BB0_10:
	and.b32  	%r80, %r23, 1;
	setp.eq.b32 	%p8, %r80, 1;
	not.pred 	%p9, %p8;
	@%p9 bra 	$L__BB0_12;
	add.s32 	%r81, %r92, %r2;
	mul.wide.u32 	%rd61, %r81, 4;
	add.s64 	%rd62, %rd2, %rd61;
	ld.global.u32 	%r82, [%rd62];
	mad.lo.s32 	%r83, %r92, %r23, %r1;
	mul.wide.s32 	%rd63, %r83, 4;
	add.s64 	%rd64, %rd1, %rd63;
	ld.global.u32 	%r84, [%rd64];
	mad.lo.s32 	%r85, %r84, %r82, %r89;
	st.global.u32 	[%rd3], %r85;
$L__BB0_12:
	ret;

}
	// .globl	_Z34transpose_parallel_row_square_onlyPiS_i
.visible .entry _Z34transpose_parallel_row_square_onlyPiS_i(
	.param .u64 .ptr .align 1 _Z34transpose_parallel_row_square_onlyPiS_i_param_0,
	.param .u64 .ptr .align 1 _Z34transpose_parallel_row_square_onlyPiS_i_param_1,
	.param .u32 _Z34transpose_parallel_row_square_onlyPiS_i_param_2
)
{
	.reg .pred 	%p<10>;
	.reg .b32 	%r<142>;
	.reg .b64 	%rd<88>;

	ld.param.u64 	%rd10, [_Z34transpose_parallel_row_square_onlyPiS_i_param_0];
	ld.param.u64 	%rd11, [_Z34transpose_parallel_row_square_onlyPiS_i_param_1];
	ld.param.u32 	%r67, [_Z34transpose_parallel_row_square_onlyPiS_i_param_2];
	cvta.to.global.u64 	%rd1, %rd11;
	cvta.to.global.u64 	%rd2, %rd10;
	mov.u32 	%r1, %tid.x;
	setp.lt.s32 	%p1, %r67, 1;
	@%p1 bra 	$L__BB1_13;
	mul.lo.s32 	%r2, %r67, %r1;
	add.s32 	%r69, %r67, -1;
	and.b32  	%r3, %r67, 15;
	setp.lt.u32 	%p2, %r69, 15;
	mov.b32 	%r139, 0;
	@%p2 bra 	$L__BB1_4;
	and.b32  	%r70, %r67, 2147483632;
	neg.s32 	%r137, %r70;
	add.s32 	%r135, %r1, %r67;
	shl.b32 	%r71, %r67, 1;
	add.s32 	%r134, %r1, %r71;
	mad.lo.s32 	%r133, %r67, 3, %r1;
	shl.b32 	%r72, %r67, 2;
	add.s32 	%r132, %r1, %r72;
	mad.lo.s32 	%r131, %r67, 5, %r1;
	mad.lo.s32 	%r130, %r67, 6, %r1;
	mad.lo.s32 	%r129, %r67, 7, %r1;
	shl.b32 	%r73, %r67, 3;
	add.s32 	%r128, %r1, %r73;
	mad.lo.s32 	%r127, %r67, 9, %r1;
	mad.lo.s32 	%r126, %r67, 10, %r1;
	mad.lo.s32 	%r125, %r67, 11, %r1;
	mad.lo.s32 	%r124, %r67, 12, %r1;
	mad.lo.s32 	%r123, %r67, 13, %r1;
	mad.lo.s32 	%r122, %r67, 14, %r1;
	mad.lo.s32 	%r121, %r67, 15, %r1;
	mov.u32 	%r120, %r1;
	mov.u32 	%r136, %r2;
$L__BB1_3:
	.pragma "nounroll";
	and.b32  	%r139, %r67, 2147483632;
	mul.wide.u32 	%rd12, %r120, 4;
	add.s64 	%rd13, %rd2, %rd12;
	ld.global.u32 	%r74, [%rd13];
	mul.wide.u32 	%rd14, %r136, 4;
	add.s64 	%rd15, %rd1, %rd14;
	st.global.u32 	[%rd15], %r74;
	mul.wide.u32 	%rd16, %r135, 4;
	add.s64 	%rd17, %rd2, %rd16;
	ld.global.u32 	%r75, [%rd17];
	st.global.u32 	[%rd15+4], %r75;
	mul.wide.u32 	%rd18, %r134, 4;
	add.s64 	%rd19, %rd2, %rd18;
	ld.global.u32 	%r76, [%rd19];
	st.global.u32 	[%rd15+8], %r76;
	mul.wide.u32 	%rd20, %r133, 4;
	add.s64 	%rd21, %rd2, %rd20;
	ld.global.u32 	%r77, [%rd21];
	st.global.u32 	[%rd15+12], %r77;
	mul.wide.u32 	%rd22, %r132, 4;
	add.s64 	%rd23, %rd2, %rd22;
	ld.global.u32 	%r78, [%rd23];
	st.global.u32 	[%rd15+16], %r78;
	mul.wide.u32 	%rd24, %r131, 4;
	add.s64 	%rd25, %rd2, %rd24;
	ld.global.u32 	%r79, [%rd25];
	st.global.u32 	[%rd15+20], %r79;
	mul.wide.u32 	%rd26, %r130, 4;
	add.s64 	%rd27, %rd2, %rd26;
	ld.global.u32 	%r80, [%rd27];
	st.global.u32 	[%rd15+24], %r80;
	mul.wide.u32 	%rd28, %r129, 4;
	add.s64 	%rd29, %rd2, %rd28;
	ld.global.u32 	%r81, [%rd29];
	st.global.u32 	[%rd15+28], %r81;
	mul.wide.u32 	%rd30, %r128, 4;
	add.s64 	%rd31, %rd2, %rd30;
	ld.global.u32 	%r82, [%rd31];
	st.global.u32 	[%rd15+32], %r82;
	mul.wide.u32 	%rd32, %r127, 4;
	add.s64 	%rd33, %rd2, %rd32;
	ld.global.u32 	%r83, [%rd33];
	st.global.u32 	[%rd15+36], %r83;
	mul.wide.u32 	%rd34, %r126, 4;
	add.s64 	%rd35, %rd2, %rd34;
	ld.global.u32 	%r84, [%rd35];
	st.global.u32 	[%rd15+40], %r84;
	mul.wide.u32 	%rd36, %r125, 4;
	add.s64 	%rd37, %rd2, %rd36;
	ld.global.u32 	%r85, [%rd37];
	st.global.u32 	[%rd15+44], %r85;
	mul.wide.u32 	%rd38, %r124, 4;
	add.s64 	%rd39, %rd2, %rd38;
	ld.global.u32 	%r86, [%rd39];
	st.global.u32 	[%rd15+48], %r86;
	mul.wide.u32 	%rd40, %r123, 4;
	add.s64 	%rd41, %rd2, %rd40;
	ld.global.u32 	%r87, [%rd41];
	st.global.u32 	[%rd15+52], %r87;
	mul.wide.u32 	%rd42, %r122, 4;
	add.s64 	%rd43, %rd2, %rd42;
	ld.global.u32 	%r88, [%rd43];
	st.global.u32 	[%rd15+56], %r88;
	mul.wide.u32 	%rd44, %r121, 4;
	add.s64 	%rd45, %rd2, %rd44;
	ld.global.u32 	%r89, [%rd45];
	st.global.u32 	[%rd15+60], %r89;
	add.s32 	%r137, %r137, 16;
	add.s32 	%r136, %r136, 16;
	shl.b32 	%r90, %r67, 4;
	add.s32 	%r135, %r135, %r90;
	add.s32 	%r134, %r134, %r90;
	add.s32 	%r133, %r133, %r90;
	add.s32 	%r132, %r132, %r90;
	add.s32 	%r131, %r131, %r90;
	add.s32 	%r130, %r130, %r90;
	add.s32 	%r129, %r129, %r90;
	add.s32 	%r128, %r128, %r90;
	add.s32 	%r127, %r127, %r90;
	add.s32 	%r126, %r126, %r90;
	add.s32 	%r125, %r125, %r90;
	add.s32 	%r124, %r124, %r90;
	add.s32 	%r123, %r123, %r90;
	add.s32 	%r122, %r122, %r90;
	add.s32 	%r121, %r121, %r90;
	add.s32 	%r120, %r120, %r90;
	setp.ne.s32 	%p3, %r137, 0;
	@%p3 bra 	$L__BB1_3;
$L__BB1_4:
	setp.eq.s32 	%p4, %r3, 0;
	@%p4 bra 	$L__BB1_13;
	and.b32  	%r58, %r67, 7;
	setp.lt.u32 	%p5, %r3, 8;
	@%p5 bra 	$L__BB1_7;
	mad.lo.s32 	%r91, %r139, %r67, %r1;
	mul.wide.u32 	%rd46, %r91, 4;
	add.s64 	%rd47, %rd2, %rd46;
	ld.global.u32 	%r92, [%rd47];
	add.s32 	%r93, %r139, %r2;
	mul.wide.u32 	%rd48, %r93, 4;
	add.s64 	%rd49, %rd1, %rd48;
	st.global.u32 	[%rd49], %r92;
	add.s32 	%r94, %r91, %r67;
	mul.wide.u32 	%rd50, %r94, 4;
	add.s64 	%rd51, %rd2, %rd50;
	ld.global.u32 	%r95, [%rd51];
	cvt.u64.u32 	%rd52, %r2;
	cvt.u64.u32 	%rd53, %r139;
	add.s64 	%rd54, %rd53, %rd52;
	shl.b64 	%rd55, %rd54, 2;
	add.s64 	%rd56, %rd1, %rd55;
	st.global.u32 	[%rd56+4], %r95;
	add.s32 	%r96, %r94, %r67;
	mul.wide.u32 	%rd57, %r96, 4;
	add.s64 	%rd58, %rd2, %rd57;
	ld.global.u32 	%r97, [%rd58];
	st.global.u32 	[%rd56+8], %r97;
	add.s32 	%r98, %r96, %r67;
	mul.wide.u32 	%rd59, %r98, 4;
	add.s64 	%rd60, %rd2, %rd59;
	ld.global.u32 	%r99, [%rd60];
	st.global.u32 	[%rd56+12], %r99;
	add.s32 	%r100, %r98, %r67;
	mul.wide.u32 	%rd61, %r100, 4;
	add.s64 	%rd62, %rd2, %rd61;
	ld.global.u32 	%r101, [%rd62];
	st.global.u32 	[%rd56+16], %r101;
	add.s32 	%r102, %r100, %r67;
	mul.wide.u32 	%rd63, %r102, 4;
	add.s64 	%rd64, %rd2, %rd63;
	ld.global.u32 	%r103, [%rd64];
	st.global.u32 	[%rd56+20], %r103;
	add.s32 	%r104, %r102, %r67;
	mul.wide.u32 	%rd65, %r104, 4;
	add.s64 	%rd66, %rd2, %rd65;
	ld.global.u32 	%r105, [%rd66];
	st.global.u32 	[%rd56+24], %r105;
	add.s32 	%r106, %r104, %r67;
	mul.wide.u32 	%rd67, %r106, 4;
	add.s64 	%rd68, %rd2, %rd67;
	ld.global.u32 	%r107, [%rd68];
	st.global.u32 	[%rd56+28], %r107;
	add.s32 	%r139, %r139, 8;
$L__BB1_7:
	setp.eq.s32 	%p6, %r58, 0;
	@%p6 bra 	$L__BB1_13;
	and.b32  	%r61, %r67, 3;
	setp.lt.u32 	%p7, %r58, 4;
	@%p7 bra 	$L__BB1_10;
	mad.lo.s32 	%r108, %r139, %r67, %r1;
	mul.wide.u32 	%rd69, %r108, 4;
	add.s64 	%rd70, %rd2, %rd69;
	ld.global.u32 	%r109, [%rd70];
	add.s32 	%r110, %r139, %r2;
	mul.wide.u32 	%rd71, %r110, 4;
	add.s64 	%rd72, %rd1, %rd71;
	st.global.u32 	[%rd72], %r109;
	add.s32 	%r111, %r108, %r67;
	mul.wide.u32 	%rd73, %r111, 4;
	add.s64 	%rd74, %rd2, %rd73;
	ld.global.u32 	%r112, [%rd74];
	cvt.u64.u32 	%rd75, %r2;
	cvt.u64.u32 	%rd76, %r139;
	add.s64 	%rd77, %rd76, %rd75;
	shl.b64 	%rd78, %rd77, 2;
	add.s64 	%rd79, %rd1, %rd78;
	st.global.u32 	[%rd79+4], %r112;
	add.s32 	%r113, %r111, %r67;
	mul.wide.u32 	%rd80, %r113, 4;
	add.s64 	%rd81, %rd2, %rd80;
	ld.global.u32 	%r114, [%rd81];
	st.global.u32 	[%rd79+8], %r114;
	add.s32 	%r115, %r113, %r67;
	mul.wide.u32 	%rd82, %r115, 4;
	add.s64 	%rd83, %rd2, %rd82;
	ld.global.u32 	%r116, [%rd83];
	st.global.u32 	[%rd79+12], %r116;
	add.s32 	%r139, %r139, 4;
$L__BB1_10:
	setp.eq.s32 	%p8, %r61, 0;
	@%p8 bra 	$L__BB1_13;
	add.s32 	%r117, %r139, %r2;
	mul.wide.u32 	%rd84, %r117, 4;
	add.s64 	%rd87, %rd1, %rd84;
	mad.lo.s32 	%r118, %r139, %r67, %r1;
	mul.wide.u32 	%rd85, %r118, 4;
	add.s64 	%rd86, %rd2, %rd85;
	mul.wide.u32 	%rd5, %r67, 4;
	neg.s32 	%r141, %r61;
$L__BB1_12:
	.pragma "nounroll";
	ld.global.u32 	%r119, [%rd86];
	st.global.u32 	[%rd87], %r119;
	add.s64 	%rd87, %rd87, 4;
	add.s64 	%rd86, %rd86, %rd5;
	add.s32 	%r141, %r141, 1;
	setp.ne.s32 	%p9, %r141, 0;
	@%p9 bra 	$L__BB1_12;
$L__BB1_13:
	ret;

}


// ===== COMPILED SASS (sm_100) =====

	.target	sm_100

	.elftype	@"ET_EXEC"


//--------------------- .note.nv.tkinfo           --------------------------
	.section	.note.nv.tkinfo,"",@"SHT_NOTE"
	.sectionflags	@"SHF_NOTE_NV_TKINFO"
	.tkinfo
        /*0018*/ 	.word	0x00000002
        /*0030*/ 	.string	""
        /*0030*/ 	.string	"ptxas"
        /*0030*/ 	.string	"Cuda compilation tools, release 13.0, V13.0.88"
        /*0030*/ 	.string	"Build cuda_13.0.r13.0/compiler.36424714_0"
        /*0030*/ 	.string	"-arch sm_100 -m 64 "



//--------------------- .note.nv.cuinfo           --------------------------
	.section	.note.nv.cuinfo,"",@"SHT_NOTE"
	.sectionflags	@"SHF_NOTE_NV_CUINFO"
        /*0018*/ 	.short	0x0002
        /*001a*/ 	.short	0x0064
        /*001c*/ 	.short	0x0082
	.zero		2


//--------------------- .nv.info                  --------------------------
	.section	.nv.info,"",@"SHT_CUDA_INFO"
	.align	4


	//----- nvinfo : EIATTR_REGCOUNT
	.align		4
        /*0000*/ 	.byte	0x04, 0x2f
        /*0002*/ 	.short	(.L_1 - .L_0)
	.align		4
.L_0:
        /*0004*/ 	.word	index@(_Z21matrixMul_square_onlyPiS_S_i)
        /*0008*/ 	.word	0x00000018


	//----- nvinfo : EIATTR_FRAME_SIZE
	.align		4
.L_1:
        /*000c*/ 	.byte	0x04, 0x11
        /*000e*/ 	.short	(.L_3 - .L_2)
	.align		4
.L_2:
        /*0010*/ 	.word	index@(_Z21matrixMul_square_onlyPiS_S_i)
        /*0014*/ 	.word	0x00000000


	//----- nvinfo : EIATTR_REGCOUNT
	.align		4
.L_3:
        /*0018*/ 	.byte	0x04, 0x2f
        /*001a*/ 	.short	(.L_5 - .L_4)
	.align		4
.L_4:
        /*001c*/ 	.word	index@(_Z34transpose_parallel_row_square_onlyPiS_i)
        /*0020*/ 	.word	0x00000028


	//----- nvinfo : EIATTR_FRAME_SIZE
	.align		4
.L_5:
        /*0024*/ 	.byte	0x04, 0x11
        /*0026*/ 	.short	(.L_7 - .L_6)
	.align		4
.L_6:
        /*0028*/ 	.word	index@(_Z34transpose_parallel_row_square_onlyPiS_i)
        /*002c*/ 	.word	0x00000000


	//----- nvinfo : EIATTR_MIN_STACK_SIZE
	.align		4
.L_7:
        /*0030*/ 	.byte	0x04, 0x12
        /*0032*/ 	.short	(.L_9 - .L_8)
	.align		4
.L_8:
        /*0034*/ 	.word	index@(_Z34transpose_parallel_row_square_onlyPiS_i)
        /*0038*/ 	.word	0x00000000


	//----- nvinfo : EIATTR_MIN_STACK_SIZE
	.align		4
.L_9:
        /*003c*/ 	.byte	0x04, 0x12
        /*003e*/ 	.short	(.L_11 - .L_10)
	.align		4
.L_10:
        /*0040*/ 	.word	index@(_Z21matrixMul_square_onlyPiS_S_i)
        /*0044*/ 	.word	0x00000000
.L_11:


//--------------------- .nv.compat                --------------------------
	.section	.nv.compat,"",@"SHT_CUDA_COMPAT_INFO"
	.align	4
        /*0000*/ 	.byte	0x02, 0x09, 0x00, 0x00, 0x02, 0x02, 0x01, 0x00, 0x02, 0x05, 0x05, 0x00, 0x03, 0x07, 0x01, 0x01
        /*0010*/ 	.byte	0x02, 0x03, 0x00, 0x00, 0x02, 0x06, 0x01, 0x00, 0x04, 0x0b, 0x08, 0x00, 0x09, 0x00, 0x00, 0x00
        /*0020*/ 	.byte	0x00, 0x00, 0x00, 0x00


//--------------------- .nv.info._Z34transpose_parallel_row_square_onlyPiS_i --------------------------
	.section	.nv.info._Z34transpose_parallel_row_square_onlyPiS_i,"",@"SHT_CUDA_INFO"
	.sectionflags	@""
	.align	4


	//----- nvinfo : EIATTR_CUDA_API_VERSION
	.align		4
        /*0000*/ 	.byte	0x04, 0x37
        /*0002*/ 	.short	(.L_13 - .L_12)
.L_12:
        /*0004*/ 	.word	0x00000082


	//----- nvinfo : EIATTR_KPARAM_INFO
	.align		4
.L_13:
        /*0008*/ 	.byte	0x04, 0x17
        /*000a*/ 	.short	(.L_15 - .L_14)
.L_14:
        /*000c*/ 	.word	0x00000000
        /*0010*/ 	.short	0x0002
        /*0012*/ 	.short	0x0010
        /*0014*/ 	.byte	0x00, 0xf0, 0x11, 0x00


	//----- nvinfo : EIATTR_KPARAM_INFO
	.align		4
.L_15:
        /*0018*/ 	.byte	0x04, 0x17
        /*001a*/ 	.short	(.L_17 - .L_16)
.L_16:
        /*001c*/ 	.word	0x00000000
        /*0020*/ 	.short	0x0001
        /*0022*/ 	.short	0x0008
        /*0024*/ 	.byte	0x00, 0xf5, 0x21, 0x00


	//----- nvinfo : EIATTR_KPARAM_INFO
	.align		4
.L_17:
        /*0028*/ 	.byte	0x04, 0x17
        /*002a*/ 	.short	(.L_19 - .L_18)
.L_18:
        /*002c*/ 	.word	0x00000000
        /*0030*/ 	.short	0x0000
        /*0032*/ 	.short	0x0000
        /*0034*/ 	.byte	0x00, 0xf5, 0x21, 0x00


	//----- nvinfo : EIATTR_SPARSE_MMA_MASK
	.align		4
.L_19:
        /*0038*/ 	.byte	0x03, 0x50
        /*003a*/ 	.short	0x0000


	//----- nvinfo : EIATTR_MAXREG_COUNT
	.align		4
        /*003c*/ 	.byte	0x03, 0x1b
        /*003e*/ 	.short	0x00ff


	//----- nvinfo : EIATTR_MERCURY_ISA_VERSION
	.align		4
        /*0040*/ 	.byte	0x03, 0x5f
        /*0042*/ 	.short	0x0101


	//----- nvinfo : EIATTR_VRC_CTA_INIT_COUNT
	.align		4
        /*0044*/ 	.byte	0x02, 0x4a
	.zero		1
	.zero		1


	//----- nvinfo : EIATTR_EXIT_INSTR_OFFSETS
	.align		4
        /*0048*/ 	.byte	0x04, 0x1c
        /*004a*/ 	.short	(.L_21 - .L_20)


	//   ....[0]....
.L_20:
        /*004c*/ 	.word	0x00000030


	//   ....[1]....
        /*0050*/ 	.word	0x00000670


	//   ....[2]....
        /*0054*/ 	.word	0x00000960


	//   ....[3]....
        /*0058*/ 	.word	0x00000b50


	//   ....[4]....
        /*005c*/ 	.word	0x00000c90


	//----- nvinfo : EIATTR_CBANK_PARAM_SIZE
	.align		4
.L_21:
        /*0060*/ 	.byte	0x03, 0x19
        /*0062*/ 	.short	0x0014


	//----- nvinfo : EIATTR_PARAM_CBANK
	.align		4
        /*0064*/ 	.byte	0x04, 0x0a
        /*0066*/ 	.short	(.L_23 - .L_22)
	.align		4
.L_22:
        /*0068*/ 	.word	index@(.nv.constant0._Z34transpose_parallel_row_square_onlyPiS_i)
        /*006c*/ 	.short	0x0380
        /*006e*/ 	.short	0x0014


	//----- nvinfo : EIATTR_SW_WAR
	.align		4
.L_23:
        /*0070*/ 	.byte	0x04, 0x36
        /*0072*/ 	.short	(.L_25 - .L_24)
.L_24:
        /*0074*/ 	.word	0x00000008
.L_25:


//--------------------- .nv.info._Z21matrixMul_square_onlyPiS_S_i --------------------------
	.section	.nv.info._Z21matrixMul_square_onlyPiS_S_i,"",@"SHT_CUDA_INFO"
	.sectionflags	@""
	.align	4


	//----- nvinfo : EIATTR_CUDA_API_VERSION
	.align		4
        /*0000*/ 	.byte	0x04, 0x37
        /*0002*/ 	.short	(.L_27 - .L_26)
.L_26:
        /*0004*/ 	.word	0x00000082


	//----- nvinfo : EIATTR_KPARAM_INFO
	.align		4
.L_27:
        /*0008*/ 	.byte	0x04, 0x17
        /*000a*/ 	.short	(.L_29 - .L_28)
.L_28:
        /*000c*/ 	.word	0x00000000
        /*0010*/ 	.short	0x0003
        /*0012*/ 	.short	0x0018
        /*0014*/ 	.byte	0x00, 0xf0, 0x11, 0x00


	//----- nvinfo : EIATTR_KPARAM_INFO
	.align		4
.L_29:
        /*0018*/ 	.byte	0x04, 0x17
        /*001a*/ 	.short	(.L_31 - .L_30)
.L_30:
        /*001c*/ 	.word	0x00000000
        /*0020*/ 	.short	0x0002
        /*0022*/ 	.short	0x0010
        /*0024*/ 	.byte	0x00, 0xf5, 0x21, 0x00


	//----- nvinfo : EIATTR_KPARAM_INFO
	.align		4
.L_31:
        /*0028*/ 	.byte	0x04, 0x17
        /*002a*/ 	.short	(.L_33 - .L_32)
.L_32:
        /*002c*/ 	.word	0x00000000
        /*0030*/ 	.short	0x0001
        /*0032*/ 	.short	0x0008
        /*0034*/ 	.byte	0x00, 0xf5, 0x21, 0x00


	//----- nvinfo : EIATTR_KPARAM_INFO
	.align		4
.L_33:
        /*0038*/ 	.byte	0x04, 0x17
        /*003a*/ 	.short	(.L_35 - .L_34)
.L_34:
        /*003c*/ 	.word	0x00000000
        /*0040*/ 	.short	0x0000
        /*0042*/ 	.short	0x0000
        /*0044*/ 	.byte	0x00, 0xf5, 0x21, 0x00


	//----- nvinfo : EIATTR_SPARSE_MMA_MASK
	.align		4
.L_35:
        /*0048*/ 	.byte	0x03, 0x50
        /*004a*/ 	.short	0x0000


	//----- nvinfo : EIATTR_MAXREG_COUNT
	.align		4
        /*004c*/ 	.byte	0x03, 0x1b
        /*004e*/ 	.short	0x00ff


	//----- nvinfo : EIATTR_MERCURY_ISA_VERSION
	.align		4
        /*0050*/ 	.byte	0x03, 0x5f
        /*0052*/ 	.short	0x0101


	//----- nvinfo : EIATTR_VRC_CTA_INIT_COUNT
	.align		4
        /*0054*/ 	.byte	0x02, 0x4a
	.zero		1
	.zero		1


	//----- nvinfo : EIATTR_EXIT_INSTR_OFFSETS
	.align		4
        /*0058*/ 	.byte	0x04, 0x1c
        /*005a*/ 	.short	(.L_37 - .L_36)


	//   ....[0]....
.L_36:
        /*005c*/ 	.word	0x00000120


	//   ....[1]....
        /*0060*/ 	.word	0x00000650


	//   ....[2]....
        /*0064*/ 	.word	0x000008c0


	//   ....[3]....
        /*0068*/ 	.word	0x00000a80


	//   ....[4]....
        /*006c*/ 	.word	0x00000b30


	//----- nvinfo : EIATTR_CBANK_PARAM_SIZE
	.align		4
.L_37:
        /*0070*/ 	.byte	0x03, 0x19
        /*0072*/ 	.short	0x001c


	//----- nvinfo : EIATTR_PARAM_CBANK
	.align		4
        /*0074*/ 	.byte	0x04, 0x0a
        /*0076*/ 	.short	(.L_39 - .L_38)
	.align		4
.L_38:
        /*0078*/ 	.word	index@(.nv.constant0._Z21matrixMul_square_onlyPiS_S_i)
        /*007c*/ 	.short	0x0380
        /*007e*/ 	.short	0x001c


	//----- nvinfo : EIATTR_SW_WAR
	.align		4
.L_39:
        /*0080*/ 	.byte	0x04, 0x36
        /*0082*/ 	.short	(.L_41 - .L_40)
.L_40:
        /*0084*/ 	.word	0x00000008
.L_41:


//--------------------- .nv.callgraph             --------------------------
	.section	.nv.callgraph,"",@"SHT_CUDA_CALLGRAPH"
	.align	4
	.sectionentsize	8
	.align		4
        /*0000*/ 	.word	0x00000000
	.align		4
        /*0004*/ 	.word	0xffffffff
	.align		4
        /*0008*/ 	.word	0x00000000
	.align		4
        /*000c*/ 	.word	0xfffffffe
	.align		4
        /*0010*/ 	.word	0x00000000
	.align		4
        /*0014*/ 	.word	0xfffffffd
	.align		4
        /*0018*/ 	.word	0x00000000
	.align		4
        /*001c*/ 	.word	0xfffffffc


//--------------------- .text._Z34transpose_parallel_row_square_onlyPiS_i --------------------------
	.section	.text._Z34transpose_parallel_row_square_onlyPiS_i,"ax",@progbits
	.align	128
        .global         _Z34transpose_parallel_row_square_onlyPiS_i
        .type           _Z34transpose_parallel_row_square_onlyPiS_i,@function
        .size           _Z34transpose_parallel_row_square_onlyPiS_i,(.L_x_11 - _Z34transpose_parallel_row_square_onlyPiS_i)
        .other          _Z34transpose_parallel_row_square_onlyPiS_i,@"STO_CUDA_ENTRY STV_DEFAULT"
_Z34transpose_parallel_row_square_onlyPiS_i:
.text._Z34transpose_parallel_row_square_onlyPiS_i:
[----:B------:R-:W-:Y:S08]  /*0000*/  LDC R1, c[0x0][0x37c] ;  /* 0x0000df00ff017b82 */ /* 0x000ff00000000800 */
[----:B------:R-:W0:Y:S02]  /*0010*/  LDC R0, c[0x0][0x390] ;  /* 0x0000e400ff007b82 */ /* 0x000e240000000800 */
[----:B0-----:R-:W-:-:S13]  /*0020*/  ISETP.GE.AND P0, PT, R0, 0x1, PT ;  /* 0x000000010000780c */ /* 0x001fda0003f06270 */
[----:B------:R-:W-:Y:S05]  /*0030*/  @!P0 EXIT ;  /* 0x000000000000894d */ /* 0x000fea0003800000 */
[----:B------:R-:W0:Y:S01]  /*0040*/  S2R R3, SR_TID.X ;  /* 0x0000000000037919 */ /* 0x000e220000002100 */
[----:B------:R-:W-:Y:S01]  /*0050*/  IADD3 R2, PT, PT, R0, -0x1, RZ ;  /* 0xffffffff00027810 */ /* 0x000fe20007ffe0ff */
[----:B------:R-:W1:Y:S01]  /*0060*/  LDCU.64 UR4, c[0x0][0x358] ;  /* 0x00006b00ff0477ac */ /* 0x000e620008000a00 */
[----:B------:R-:W-:Y:S02]  /*0070*/  HFMA2 R5, -RZ, RZ, 0, 0 ;  /* 0x00000000ff057431 */ /* 0x000fe400000001ff */
[----:B------:R-:W-:Y:S02]  /*0080*/  ISETP.GE.U32.AND P0, PT, R2, 0xf, PT ;  /* 0x0000000f0200780c */ /* 0x000fe40003f06070 */
[----:B------:R-:W-:Y:S01]  /*0090*/  LOP3.LUT R2, R0, 0xf, RZ, 0xc0, !PT ;  /* 0x0000000f00027812 */ /* 0x000fe200078ec0ff */
[----:B0-----:R-:W-:-:S10]  /*00a0*/  IMAD R4, R3, R0, RZ ;  /* 0x0000000003047224 */ /* 0x001fd400078e02ff */
[----:B-1----:R-:W-:Y:S05]  /*00b0*/  @!P0 BRA `(.L_x_0) ;  /* 0x0000000400688947 */ /* 0x002fea0003800000 */
[C---:B------:R-:W-:Y:S01]  /*00c0*/  LOP3.LUT R5, R0.reuse, 0x7ffffff0, RZ, 0xc0, !PT ;  /* 0x7ffffff000057812 */ /* 0x040fe200078ec0ff */
[C-C-:B------:R-:W-:Y:S01]  /*00d0*/  IMAD R7, R0.reuse, 0x2, R3.reuse ;  /* 0x0000000200077824 */ /* 0x140fe200078e0203 */
[----:B------:R-:W-:Y:S01]  /*00e0*/  IADD3 R18, PT, PT, R3, R0, RZ ;  /* 0x0000000003127210 */ /* 0x000fe20007ffe0ff */
[C-C-:B------:R-:W-:Y:S01]  /*00f0*/  IMAD R9, R0.reuse, 0x3, R3.reuse ;  /* 0x0000000300097824 */ /* 0x140fe200078e0203 */
[CC--:B------:R-:W-:Y:S01]  /*0100*/  LEA R11, R0.reuse, R3.reuse, 0x2 ;  /* 0x00000003000b7211 */ /* 0x0c0fe200078e10ff */
[C-C-:B------:R-:W-:Y:S01]  /*0110*/  IMAD R13, R0.reuse, 0x5, R3.reuse ;  /* 0x00000005000d7824 */ /* 0x140fe200078e0203 */
[CC--:B------:R-:W-:Y:S01]  /*0120*/  LEA R19, R0.reuse, R3.reuse, 0x3 ;  /* 0x0000000300137211 */ /* 0x0c0fe200078e18ff */
[C-C-:B------:R-:W-:Y:S01]  /*0130*/  IMAD R15, R0.reuse, 0x6, R3.reuse ;  /* 0x00000006000f7824 */ /* 0x140fe200078e0203 */
[----:B------:R-:W-:Y:S01]  /*0140*/  MOV R14, R3 ;  /* 0x00000003000e7202 */ /* 0x000fe20000000f00 */
[C-C-:B------:R-:W-:Y:S01]  /*0150*/  IMAD R17, R0.reuse, 0x7, R3.reuse ;  /* 0x0000000700117824 */ /* 0x140fe200078e0203 */
[----:B------:R-:W-:Y:S01]  /*0160*/  IADD3 R20, PT, PT, -R5, RZ, RZ ;  /* 0x000000ff05147210 */ /* 0x000fe20007ffe1ff */
[----:B------:R-:W-:-:S02]  /*0170*/  IMAD R21, R0, 0x9, R3 ;  /* 0x0000000900157824 */ /* 0x000fc400078e0203 */
[C-C-:B------:R-:W-:Y:S02]  /*0180*/  IMAD R23, R0.reuse, 0xa, R3.reuse ;  /* 0x0000000a00177824 */ /* 0x140fe400078e0203 */
[C-C-:B------:R-:W-:Y:S02]  /*0190*/  IMAD R25, R0.reuse, 0xb, R3.reuse ;  /* 0x0000000b00197824 */ /* 0x140fe400078e0203 */
[C-C-:B------:R-:W-:Y:S02]  /*01a0*/  IMAD R6, R0.reuse, 0xc, R3.reuse ;  /* 0x0000000c00067824 */ /* 0x140fe400078e0203 */
[C-C-:B------:R-:W-:Y:S02]  /*01b0*/  IMAD R8, R0.reuse, 0xd, R3.reuse ;  /* 0x0000000d00087824 */ /* 0x140fe400078e0203 */
[C-C-:B------:R-:W-:Y:S02]  /*01c0*/  IMAD R10, R0.reuse, 0xe, R3.reuse ;  /* 0x0000000e000a7824 */ /* 0x140fe400078e0203 */
[----:B------:R-:W-:-:S02]  /*01d0*/  IMAD R12, R0, 0xf, R3 ;  /* 0x0000000f000c7824 */ /* 0x000fc400078e0203 */
[----:B------:R-:W-:-:S07]  /*01e0*/  IMAD.MOV.U32 R16, RZ, RZ, R4 ;  /* 0x000000ffff107224 */ /* 0x000fce00078e0004 */
.L_x_1:
[----:B----4-:R-:W0:Y:S08]  /*01f0*/  LDC.64 R28, c[0x0][0x380] ;  /* 0x0000e000ff1c7b82 */ /* 0x010e300000000a00 */
[----:B------:R-:W1:Y:S01]  /*0200*/  LDC.64 R26, c[0x0][0x388] ;  /* 0x0000e200ff1a7b82 */ /* 0x000e620000000a00 */
[----:B0-----:R-:W-:-:S05]  /*0210*/  IMAD.WIDE.U32 R30, R14, 0x4, R28 ;  /* 0x000000040e1e7825 */ /* 0x001fca00078e001c */
[----:B------:R-:W2:Y:S01]  /*0220*/  LDG.E R22, desc[UR4][R30.64] ;  /* 0x000000041e167981 */ /* 0x000ea2000c1e1900 */
[----:B------:R-:W-:-:S04]  /*0230*/  IMAD.WIDE.U32 R32, R18, 0x4, R28 ;  /* 0x0000000412207825 */ /* 0x000fc800078e001c */
[----:B-1----:R-:W-:-:S05]  /*0240*/  IMAD.WIDE.U32 R26, R16, 0x4, R26 ;  /* 0x00000004101a7825 */ /* 0x002fca00078e001a */
[----:B--2---:R0:W-:Y:S04]  /*0250*/  STG.E desc[UR4][R26.64], R22 ;  /* 0x000000161a007986 */ /* 0x0041e8000c101904 */
[----:B------:R-:W2:Y:S01]  /*0260*/  LDG.E R33, desc[UR4][R32.64] ;  /* 0x0000000420217981 */ /* 0x000ea2000c1e1900 */
[----:B------:R-:W-:-:S03]  /*0270*/  IMAD.WIDE.U32 R34, R7, 0x4, R28 ;  /* 0x0000000407227825 */ /* 0x000fc600078e001c */
[----:B--2---:R1:W-:Y:S04]  /*0280*/  STG.E desc[UR4][R26.64+0x4], R33 ;  /* 0x000004211a007986 */ /* 0x0043e8000c101904 */
[----:B------:R-:W2:Y:S01]  /*0290*/  LDG.E R35, desc[UR4][R34.64] ;  /* 0x0000000422237981 */ /* 0x000ea2000c1e1900 */
[----:B------:R-:W-:-:S03]  /*02a0*/  IMAD.WIDE.U32 R36, R9, 0x4, R28 ;  /* 0x0000000409247825 */ /* 0x000fc600078e001c */
[----:B--2---:R2:W-:Y:S04]  /*02b0*/  STG.E desc[UR4][R26.64+0x8], R35 ;  /* 0x000008231a007986 */ /* 0x0045e8000c101904 */
[----:B------:R-:W3:Y:S01]  /*02c0*/  LDG.E R37, desc[UR4][R36.64] ;  /* 0x0000000424257981 */ /* 0x000ee2000c1e1900 */
[----:B------:R-:W-:-:S03]  /*02d0*/  IMAD.WIDE.U32 R30, R11, 0x4, R28 ;  /* 0x000000040b1e7825 */ /* 0x000fc600078e001c */
[----:B---3--:R3:W-:Y:S04]  /*02e0*/  STG.E desc[UR4][R26.64+0xc], R37 ;  /* 0x00000c251a007986 */ /* 0x0087e8000c101904 */
[----:B------:R4:W5:Y:S02]  /*02f0*/  LDG.E R24, desc[UR4][R30.64] ;  /* 0x000000041e187981 */ /* 0x000964000c1e1900 */
[--C-:B----4-:R-:W-:Y:S02]  /*0300*/  IMAD.WIDE.U32 R30, R13, 0x4, R28.reuse ;  /* 0x000000040d1e7825 */ /* 0x110fe400078e001c */
[----:B-----5:R4:W-:Y:S04]  /*0310*/  STG.E desc[UR4][R26.64+0x10], R24 ;  /* 0x000010181a007986 */ /* 0x0209e8000c101904 */
[----:B0-----:R-:W5:Y:S01]  /*0320*/  LDG.E R22, desc[UR4][R30.64] ;  /* 0x000000041e167981 */ /* 0x001f62000c1e1900 */
[----:B-1----:R-:W-:-:S03]  /*0330*/  IMAD.WIDE.U32 R32, R15, 0x4, R28 ;  /* 0x000000040f207825 */ /* 0x002fc600078e001c */
[----:B-----5:R0:W-:Y:S04]  /*0340*/  STG.E desc[UR4][R26.64+0x14], R22 ;  /* 0x000014161a007986 */ /* 0x0201e8000c101904 */
[----:B------:R-:W5:Y:S01]  /*0350*/  LDG.E R33, desc[UR4][R32.64] ;  /* 0x0000000420217981 */ /* 0x000f62000c1e1900 */
[----:B--2---:R-:W-:-:S03]  /*0360*/  IMAD.WIDE.U32 R34, R17, 0x4, R28 ;  /* 0x0000000411227825 */ /* 0x004fc600078e001c */
[----:B-----5:R1:W-:Y:S04]  /*0370*/  STG.E desc[UR4][R26.64+0x18], R33 ;  /* 0x000018211a007986 */ /* 0x0203e8000c101904 */
[----:B------:R-:W2:Y:S01]  /*0380*/  LDG.E R35, desc[UR4][R34.64] ;  /* 0x0000000422237981 */ /* 0x000ea2000c1e1900 */
[----:B---3--:R-:W-:-:S03]  /*0390*/  IMAD.WIDE.U32 R36, R19, 0x4, R28 ;  /* 0x0000000413247825 */ /* 0x008fc600078e001c */
[----:B--2---:R2:W-:Y:S04]  /*03a0*/  STG.E desc[UR4][R26.64+0x1c], R35 ;  /* 0x00001c231a007986 */ /* 0x0045e8000c101904 */
[----:B------:R-:W3:Y:S01]  /*03b0*/  LDG.E R37, desc[UR4][R36.64] ;  /* 0x0000000424257981 */ /* 0x000ee2000c1e1900 */
[----:B------:R-:W-:-:S03]  /*03c0*/  IMAD.WIDE.U32 R30, R21, 0x4, R28 ;  /* 0x00000004151e7825 */ /* 0x000fc600078e001c */
[----:B---3--:R3:W-:Y:S04]  /*03d0*/  STG.E desc[UR4][R26.64+0x20], R37 ;  /* 0x000020251a007986 */ /* 0x0087e8000c101904 */
[----:B----4-:R4:W5:Y:S02]  /*03e0*/  LDG.E R24, desc[UR4][R30.64] ;  /* 0x000000041e187981 */ /* 0x010964000c1e1900 */
        /* <DEDUP_REMOVED lines=11> */
[----:B------:R-:W2:Y:S01]  /*04a0*/  LDG.E R37, desc[UR4][R36.64] ;  /* 0x0000000424257981 */ /* 0x000ea2000c1e1900 */
[----:B------:R-:W-:-:S03]  /*04b0*/  IMAD.WIDE.U32 R30, R10, 0x4, R28 ;  /* 0x000000040a1e7825 */ /* 0x000fc600078e001c */
[----:B--2---:R4:W-:Y:S04]  /*04c0*/  STG.E desc[UR4][R26.64+0x34], R37 ;  /* 0x000034251a007986 */ /* 0x0049e8000c101904 */
[----:B------:R-:W2:Y:S01]  /*04d0*/  LDG.E R31, desc[UR4][R30.64] ;  /* 0x000000041e1f7981 */ /* 0x000ea2000c1e1900 */
[----:B------:R-:W-:Y:S01]  /*04e0*/  IMAD.WIDE.U32 R28, R12, 0x4, R28 ;  /* 0x000000040c1c7825 */ /* 0x000fe200078e001c */
[----:B------:R-:W-:-:S04]  /*04f0*/  IADD3 R20, PT, PT, R20, 0x10, RZ ;  /* 0x0000001014147810 */ /* 0x000fc80007ffe0ff */
[----:B------:R-:W-:Y:S01]  /*0500*/  ISETP.NE.AND P0, PT, R20, RZ, PT ;  /* 0x000000ff1400720c */ /* 0x000fe20003f05270 */
[----:B--2---:R4:W-:Y:S04]  /*0510*/  STG.E desc[UR4][R26.64+0x38], R31 ;  /* 0x0000381f1a007986 */ /* 0x0049e8000c101904 */
[----:B------:R-:W2:Y:S01]  /*0520*/  LDG.E R29, desc[UR4][R28.64] ;  /* 0x000000041c1d7981 */ /* 0x000ea2000c1e1900 */
[C---:B------:R-:W-:Y:S01]  /*0530*/  LEA R18, R0.reuse, R18, 0x4 ;  /* 0x0000001200127211 */ /* 0x040fe200078e20ff */
[C---:B------:R-:W-:Y:S01]  /*0540*/  IMAD R7, R0.reuse, 0x10, R7 ;  /* 0x0000001000077824 */ /* 0x040fe200078e0207 */
[C---:B------:R-:W-:Y:S01]  /*0550*/  LEA R9, R0.reuse, R9, 0x4 ;  /* 0x0000000900097211 */ /* 0x040fe200078e20ff */
[C---:B------:R-:W-:Y:S01]  /*0560*/  IMAD R15, R0.reuse, 0x10, R15 ;  /* 0x00000010000f7824 */ /* 0x040fe200078e020f */
[C---:B------:R-:W-:Y:S01]  /*0570*/  LEA R11, R0.reuse, R11, 0x4 ;  /* 0x0000000b000b7211 */ /* 0x040fe200078e20ff */
[C---:B------:R-:W-:Y:S01]  /*0580*/  IMAD R23, R0.reuse, 0x10, R23 ;  /* 0x0000001000177824 */ /* 0x040fe200078e0217 */
[C---:B------:R-:W-:Y:S01]  /*0590*/  LEA R13, R0.reuse, R13, 0x4 ;  /* 0x0000000d000d7211 */ /* 0x040fe200078e20ff */
[C---:B------:R-:W-:Y:S01]  /*05a0*/  IMAD R10, R0.reuse, 0x10, R10 ;  /* 0x00000010000a7824 */ /* 0x040fe200078e020a */
[----:B------:R-:W-:-:S02]  /*05b0*/  LEA R17, R0, R17, 0x4 ;  /* 0x0000001100117211 */ /* 0x000fc400078e20ff */
[C---:B------:R-:W-:Y:S02]  /*05c0*/  LEA R19, R0.reuse, R19, 0x4 ;  /* 0x0000001300137211 */ /* 0x040fe400078e20ff */
[C---:B------:R-:W-:Y:S02]  /*05d0*/  LEA R21, R0.reuse, R21, 0x4 ;  /* 0x0000001500157211 */ /* 0x040fe400078e20ff */
[C---:B------:R-:W-:Y:S02]  /*05e0*/  LEA R25, R0.reuse, R25, 0x4 ;  /* 0x0000001900197211 */ /* 0x040fe400078e20ff */
[C---:B------:R-:W-:Y:S02]  /*05f0*/  LEA R6, R0.reuse, R6, 0x4 ;  /* 0x0000000600067211 */ /* 0x040fe400078e20ff */
[C---:B------:R-:W-:Y:S02]  /*0600*/  LEA R8, R0.reuse, R8, 0x4 ;  /* 0x0000000800087211 */ /* 0x040fe400078e20ff */
[----:B------:R-:W-:-:S02]  /*0610*/  LEA R12, R0, R12, 0x4 ;  /* 0x0000000c000c7211 */ /* 0x000fc400078e20ff */
[----:B------:R-:W-:Y:S02]  /*0620*/  LEA R14, R0, R14, 0x4 ;  /* 0x0000000e000e7211 */ /* 0x000fe400078e20ff */
[----:B------:R-:W-:Y:S01]  /*0630*/  IADD3 R16, PT, PT, R16, 0x10, RZ ;  /* 0x0000001010107810 */ /* 0x000fe20007ffe0ff */
[----:B--2---:R4:W-:Y:S01]  /*0640*/  STG.E desc[UR4][R26.64+0x3c], R29 ;  /* 0x00003c1d1a007986 */ /* 0x0049e2000c101904 */
[----:B------:R-:W-:Y:S05]  /*0650*/  @P0 BRA `(.L_x_1) ;  /* 0xfffffff800e40947 */ /* 0x000fea000383ffff */
.L_x_0:
[----:B------:R-:W-:-:S13]  /*0660*/  ISETP.NE.AND P0, PT, R2, RZ, PT ;  /* 0x000000ff0200720c */ /* 0x000fda0003f05270 */
[----:B------:R-:W-:Y:S05]  /*0670*/  @!P0 EXIT ;  /* 0x000000000000894d */ /* 0x000fea0003800000 */
[----:B------:R-:W-:Y:S02]  /*0680*/  ISETP.GE.U32.AND P1, PT, R2, 0x8, PT ;  /* 0x000000080200780c */ /* 0x000fe40003f26070 */
[----:B------:R-:W-:-:S04]  /*0690*/  LOP3.LUT R18, R0, 0x7, RZ, 0xc0, !PT ;  /* 0x0000000700127812 */ /* 0x000fc800078ec0ff */
[----:B------:R-:W-:-:S07]  /*06a0*/  ISETP.NE.AND P0, PT, R18, RZ, PT ;  /* 0x000000ff1200720c */ /* 0x000fce0003f05270 */
[----:B------:R-:W-:Y:S06]  /*06b0*/  @!P1 BRA `(.L_x_2) ;  /* 0x0000000000a89947 */ /* 0x000fec0003800000 */
[----:B------:R-:W0:Y:S01]  /*06c0*/  LDC.64 R6, c[0x0][0x380] ;  /* 0x0000e000ff067b82 */ /* 0x000e220000000a00 */
[----:B------:R-:W-:Y:S01]  /*06d0*/  IMAD R13, R5, R0, R3 ;  /* 0x00000000050d7224 */ /* 0x000fe200078e0203 */
[----:B------:R-:W1:Y:S06]  /*06e0*/  LDCU.64 UR6, c[0x0][0x388] ;  /* 0x00007100ff0677ac */ /* 0x000e6c0008000a00 */
[----:B------:R-:W2:Y:S01]  /*06f0*/  LDC.64 R10, c[0x0][0x388] ;  /* 0x0000e200ff0a7b82 */ /* 0x000ea20000000a00 */
[----:B0-----:R-:W-:-:S05]  /*0700*/  IMAD.WIDE.U32 R8, R13, 0x4, R6 ;  /* 0x000000040d087825 */ /* 0x001fca00078e0006 */
[----:B------:R-:W3:Y:S01]  /*0710*/  LDG.E R17, desc[UR4][R8.64] ;  /* 0x0000000408117981 */ /* 0x000ee2000c1e1900 */
[----:B------:R-:W-:Y:S01]  /*0720*/  IMAD.IADD R15, R4, 0x1, R5 ;  /* 0x00000001040f7824 */ /* 0x000fe200078e0205 */
[----:B------:R-:W-:-:S03]  /*0730*/  IADD3 R19, PT, PT, R13, R0, RZ ;  /* 0x000000000d137210 */ /* 0x000fc60007ffe0ff */
[----:B--2---:R-:W-:-:S04]  /*0740*/  IMAD.WIDE.U32 R10, R15, 0x4, R10 ;  /* 0x000000040f0a7825 */ /* 0x004fc800078e000a */
[C---:B------:R-:W-:Y:S01]  /*0750*/  IMAD.WIDE.U32 R12, R19.reuse, 0x4, R6 ;  /* 0x00000004130c7825 */ /* 0x040fe200078e0006 */
[----:B------:R-:W-:Y:S01]  /*0760*/  IADD3 R2, P1, PT, R4, R5, RZ ;  /* 0x0000000504027210 */ /* 0x000fe20007f3e0ff */
[----:B---3--:R0:W-:Y:S04]  /*0770*/  STG.E desc[UR4][R10.64], R17 ;  /* 0x000000110a007986 */ /* 0x0081e8000c101904 */
[----:B------:R-:W2:Y:S01]  /*0780*/  LDG.E R21, desc[UR4][R12.64] ;  /* 0x000000040c157981 */ /* 0x000ea2000c1e1900 */
[----:B------:R-:W-:Y:S02]  /*0790*/  IADD3.X R15, PT, PT, RZ, RZ, RZ, P1, !PT ;  /* 0x000000ffff0f7210 */ /* 0x000fe40000ffe4ff */
[----:B-1----:R-:W-:Y:S02]  /*07a0*/  LEA R8, P1, R2, UR6, 0x2 ;  /* 0x0000000602087c11 */ /* 0x002fe4000f8210ff */
[----:B------:R-:W-:-:S02]  /*07b0*/  IADD3 R19, PT, PT, R19, R0, RZ ;  /* 0x0000000013137210 */ /* 0x000fc40007ffe0ff */
[----:B------:R-:W-:-:S03]  /*07c0*/  LEA.HI.X R9, R2, UR7, R15, 0x2, P1 ;  /* 0x0000000702097c11 */ /* 0x000fc600088f140f */
[C---:B------:R-:W-:Y:S02]  /*07d0*/  IMAD.WIDE.U32 R14, R19.reuse, 0x4, R6 ;  /* 0x00000004130e7825 */ /* 0x040fe400078e0006 */
[----:B--2---:R-:W-:Y:S04]  /*07e0*/  STG.E desc[UR4][R8.64+0x4], R21 ;  /* 0x0000041508007986 */ /* 0x004fe8000c101904 */
[----:B------:R-:W2:Y:S01]  /*07f0*/  LDG.E R15, desc[UR4][R14.64] ;  /* 0x000000040e0f7981 */ /* 0x000ea2000c1e1900 */
[----:B------:R-:W-:-:S04]  /*0800*/  IMAD.IADD R19, R19, 0x1, R0 ;  /* 0x0000000113137824 */ /* 0x000fc800078e0200 */
[C-C-:B0-----:R-:W-:Y:S01]  /*0810*/  IMAD.WIDE.U32 R10, R19.reuse, 0x4, R6.reuse ;  /* 0x00000004130a7825 */ /* 0x141fe200078e0006 */
[-C--:B------:R-:W-:Y:S01]  /*0820*/  IADD3 R19, PT, PT, R19, R0.reuse, RZ ;  /* 0x0000000013137210 */ /* 0x080fe20007ffe0ff */
[----:B--2---:R0:W-:Y:S04]  /*0830*/  STG.E desc[UR4][R8.64+0x8], R15 ;  /* 0x0000080f08007986 */ /* 0x0041e8000c101904 */
[----:B------:R-:W2:Y:S01]  /*0840*/  LDG.E R11, desc[UR4][R10.64] ;  /* 0x000000040a0b7981 */ /* 0x000ea2000c1e1900 */
[C-C-:B------:R-:W-:Y:S01]  /*0850*/  IMAD.WIDE.U32 R12, R19.reuse, 0x4, R6.reuse ;  /* 0x00000004130c7825 */ /* 0x140fe200078e0006 */
[-C--:B------:R-:W-:Y:S02]  /*0860*/  IADD3 R19, PT, PT, R19, R0.reuse, RZ ;  /* 0x0000000013137210 */ /* 0x080fe40007ffe0ff */
[----:B--2---:R1:W-:Y:S04]  /*0870*/  STG.E desc[UR4][R8.64+0xc], R11 ;  /* 0x00000c0b08007986 */ /* 0x0043e8000c101904 */
[----:B------:R-:W2:Y:S01]  /*0880*/  LDG.E R13, desc[UR4][R12.64] ;  /* 0x000000040c0d7981 */ /* 0x000ea2000c1e1900 */
[C---:B------:R-:W-:Y:S01]  /*0890*/  IMAD.WIDE.U32 R16, R19.reuse, 0x4, R6 ;  /* 0x0000000413107825 */ /* 0x040fe200078e0006 */
[----:B------:R-:W-:-:S02]  /*08a0*/  IADD3 R19, PT, PT, R19, R0, RZ ;  /* 0x0000000013137210 */ /* 0x000fc40007ffe0ff */
[----:B--2---:R1:W-:Y:S04]  /*08b0*/  STG.E desc[UR4][R8.64+0x10], R13 ;  /* 0x0000100d08007986 */ /* 0x0043e8000c101904 */
[----:B------:R-:W2:Y:S01]  /*08c0*/  LDG.E R17, desc[UR4][R16.64] ;  /* 0x0000000410117981 */ /* 0x000ea2000c1e1900 */
[C-C-:B0-----:R-:W-:Y:S01]  /*08d0*/  IMAD.WIDE.U32 R14, R19.reuse, 0x4, R6.reuse ;  /* 0x00000004130e7825 */ /* 0x141fe200078e0006 */
[----:B------:R-:W-:Y:S02]  /*08e0*/  IADD3 R19, PT, PT, R19, R0, RZ ;  /* 0x0000000013137210 */ /* 0x000fe40007ffe0ff */
[----:B--2---:R1:W-:Y:S04]  /*08f0*/  STG.E desc[UR4][R8.64+0x14], R17 ;  /* 0x0000141108007986 */ /* 0x0043e8000c101904 */
[----:B------:R-:W2:Y:S01]  /*0900*/  LDG.E R15, desc[UR4][R14.64] ;  /* 0x000000040e0f7981 */ /* 0x000ea2000c1e1900 */
[----:B------:R-:W-:-:S03]  /*0910*/  IMAD.WIDE.U32 R6, R19, 0x4, R6 ;  /* 0x0000000413067825 */ /* 0x000fc600078e0006 */
[----:B--2---:R1:W-:Y:S04]  /*0920*/  STG.E desc[UR4][R8.64+0x18], R15 ;  /* 0x0000180f08007986 */ /* 0x0043e8000c101904 */
[----:B------:R-:W2:Y:S01]  /*0930*/  LDG.E R7, desc[UR4][R6.64] ;  /* 0x0000000406077981 */ /* 0x000ea2000c1e1900 */
[----:B------:R-:W-:-:S03]  /*0940*/  VIADD R5, R5, 0x8 ;  /* 0x0000000805057836 */ /* 0x000fc60000000000 */
[----:B--2---:R1:W-:Y:S04]  /*0950*/  STG.E desc[UR4][R8.64+0x1c], R7 ;  /* 0x00001c0708007986 */ /* 0x0043e8000c101904 */
.L_x_2:
[----:B------:R-:W-:Y:S05]  /*0960*/  @!P0 EXIT ;  /* 0x000000000000894d */ /* 0x000fea0003800000 */
[----:B------:R-:W-:Y:S02]  /*0970*/  ISETP.GE.U32.AND P1, PT, R18, 0x4, PT ;  /* 0x000000041200780c */ /* 0x000fe40003f26070 */
[----:B------:R-:W-:-:S04]  /*0980*/  LOP3.LUT R2, R0, 0x3, RZ, 0xc0, !PT ;  /* 0x0000000300027812 */ /* 0x000fc800078ec0ff */
[----:B------:R-:W-:-:S07]  /*0990*/  ISETP.NE.AND P0, PT, R2, RZ, PT ;  /* 0x000000ff0200720c */ /* 0x000fce0003f05270 */
[----:B------:R-:W-:Y:S06]  /*09a0*/  @!P1 BRA `(.L_x_3) ;  /* 0x0000000000689947 */ /* 0x000fec0003800000 */
[----:B-1----:R-:W0:Y:S01]  /*09b0*/  LDC.64 R6, c[0x0][0x380] ;  /* 0x0000e000ff067b82 */ /* 0x002e220000000a00 */
[----:B------:R-:W-:-:S07]  /*09c0*/  IMAD R13, R5, R0, R3 ;  /* 0x00000000050d7224 */ /* 0x000fce00078e0203 */
[----:B------:R-:W1:Y:S01]  /*09d0*/  LDC.64 R10, c[0x0][0x388] ;  /* 0x0000e200ff0a7b82 */ /* 0x000e620000000a00 */
[----:B------:R-:W-:Y:S01]  /*09e0*/  IADD3 R15, PT, PT, R4, R5, RZ ;  /* 0x00000005040f7210 */ /* 0x000fe20007ffe0ff */
[----:B------:R-:W2:Y:S01]  /*09f0*/  LDCU.64 UR6, c[0x0][0x388] ;  /* 0x00007100ff0677ac */ /* 0x000ea20008000a00 */
[----:B0-----:R-:W-:-:S05]  /*0a00*/  IMAD.WIDE.U32 R8, R13, 0x4, R6 ;  /* 0x000000040d087825 */ /* 0x001fca00078e0006 */
[----:B------:R-:W3:Y:S01]  /*0a10*/  LDG.E R17, desc[UR4][R8.64] ;  /* 0x0000000408117981 */ /* 0x000ee2000c1e1900 */
[----:B------:R-:W-:Y:S01]  /*0a20*/  IADD3 R19, PT, PT, R13, R0, RZ ;  /* 0x000000000d137210 */ /* 0x000fe20007ffe0ff */
[----:B-1----:R-:W-:-:S04]  /*0a30*/  IMAD.WIDE.U32 R10, R15, 0x4, R10 ;  /* 0x000000040f0a7825 */ /* 0x002fc800078e000a */
[C---:B------:R-:W-:Y:S01]  /*0a40*/  IMAD.WIDE.U32 R12, R19.reuse, 0x4, R6 ;  /* 0x00000004130c7825 */ /* 0x040fe200078e0006 */
[----:B------:R-:W-:Y:S01]  /*0a50*/  IADD3 R14, P1, PT, R4, R5, RZ ;  /* 0x00000005040e7210 */ /* 0x000fe20007f3e0ff */
[----:B---3--:R0:W-:Y:S04]  /*0a60*/  STG.E desc[UR4][R10.64], R17 ;  /* 0x000000110a007986 */ /* 0x0081e8000c101904 */
[----:B------:R-:W3:Y:S01]  /*0a70*/  LDG.E R13, desc[UR4][R12.64] ;  /* 0x000000040c0d7981 */ /* 0x000ee2000c1e1900 */
[----:B------:R-:W-:Y:S02]  /*0a80*/  IADD3.X R15, PT, PT, RZ, RZ, RZ, P1, !PT ;  /* 0x000000ffff0f7210 */ /* 0x000fe40000ffe4ff */
[----:B--2---:R-:W-:Y:S02]  /*0a90*/  LEA R8, P1, R14, UR6, 0x2 ;  /* 0x000000060e087c11 */ /* 0x004fe4000f8210ff */
[----:B------:R-:W-:-:S02]  /*0aa0*/  IADD3 R19, PT, PT, R19, R0, RZ ;  /* 0x0000000013137210 */ /* 0x000fc40007ffe0ff */
[----:B------:R-:W-:-:S03]  /*0ab0*/  LEA.HI.X R9, R14, UR7, R15, 0x2, P1 ;  /* 0x000000070e097c11 */ /* 0x000fc600088f140f */
[C---:B------:R-:W-:Y:S02]  /*0ac0*/  IMAD.WIDE.U32 R14, R19.reuse, 0x4, R6 ;  /* 0x00000004130e7825 */ /* 0x040fe400078e0006 */
[----:B---3--:R0:W-:Y:S04]  /*0ad0*/  STG.E desc[UR4][R8.64+0x4], R13 ;  /* 0x0000040d08007986 */ /* 0x0081e8000c101904 */
[----:B------:R-:W2:Y:S01]  /*0ae0*/  LDG.E R15, desc[UR4][R14.64] ;  /* 0x000000040e0f7981 */ /* 0x000ea2000c1e1900 */
[----:B------:R-:W-:-:S04]  /*0af0*/  IMAD.IADD R19, R19, 0x1, R0 ;  /* 0x0000000113137824 */ /* 0x000fc800078e0200 */
[----:B------:R-:W-:Y:S01]  /*0b00*/  IMAD.WIDE.U32 R6, R19, 0x4, R6 ;  /* 0x0000000413067825 */ /* 0x000fe200078e0006 */
[----:B--2---:R0:W-:Y:S05]  /*0b10*/  STG.E desc[UR4][R8.64+0x8], R15 ;  /* 0x0000080f08007986 */ /* 0x0041ea000c101904 */
[----:B------:R-:W2:Y:S01]  /*0b20*/  LDG.E R7, desc[UR4][R6.64] ;  /* 0x0000000406077981 */ /* 0x000ea2000c1e1900 */
[----:B------:R-:W-:-:S03]  /*0b30*/  IADD3 R5, PT, PT, R5, 0x4, RZ ;  /* 0x0000000405057810 */ /* 0x000fc60007ffe0ff */
[----:B--2---:R0:W-:Y:S04]  /*0b40*/  STG.E desc[UR4][R8.64+0xc], R7 ;  /* 0x00000c0708007986 */ /* 0x0041e8000c101904 */
.L_x_3:
[----:B------:R-:W-:Y:S05]  /*0b50*/  @!P0 EXIT ;  /* 0x000000000000894d */ /* 0x000fea0003800000 */
[----:B01----:R-:W0:Y:S01]  /*0b60*/  LDC.64 R6, c[0x0][0x388] ;  /* 0x0000e200ff067b82 */ /* 0x003e220000000a00 */
[----:B------:R-:W-:Y:S01]  /*0b70*/  IADD3 R11, PT, PT, R4, R5, RZ ;  /* 0x00000005040b7210 */ /* 0x000fe20007ffe0ff */
[----:B------:R-:W-:-:S06]  /*0b80*/  IMAD R3, R5, R0, R3 ;  /* 0x0000000005037224 */ /* 0x000fcc00078e0203 */
[----:B------:R-:W1:Y:S01]  /*0b90*/  LDC.64 R8, c[0x0][0x380] ;  /* 0x0000e000ff087b82 */ /* 0x000e620000000a00 */
[----:B0-----:R-:W-:-:S04]  /*0ba0*/  IMAD.WIDE.U32 R4, R11, 0x4, R6 ;  /* 0x000000040b047825 */ /* 0x001fc800078e0006 */
[----:B-1----:R-:W-:Y:S01]  /*0bb0*/  IMAD.WIDE.U32 R6, R3, 0x4, R8 ;  /* 0x0000000403067825 */ /* 0x002fe200078e0008 */
[----:B------:R-:W-:Y:S02]  /*0bc0*/  MOV R8, R4 ;  /* 0x0000000400087202 */ /* 0x000fe40000000f00 */
[----:B------:R-:W-:Y:S01]  /*0bd0*/  MOV R9, R5 ;  /* 0x0000000500097202 */ /* 0x000fe20000000f00 */
[----:B------:R-:W-:-:S07]  /*0be0*/  IMAD.MOV R4, RZ, RZ, -R2 ;  /* 0x000000ffff047224 */ /* 0x000fce00078e0a02 */
.L_x_4:
[----:B0-----:R0:W2:Y:S01]  /*0bf0*/  LDG.E R5, desc[UR4][R6.64] ;  /* 0x0000000406057981 */ /* 0x0010a2000c1e1900 */
[----:B------:R-:W-:Y:S02]  /*0c00*/  IADD3 R4, PT, PT, R4, 0x1, RZ ;  /* 0x0000000104047810 */ /* 0x000fe40007ffe0ff */
[----:B------:R-:W-:Y:S02]  /*0c10*/  MOV R2, R8 ;  /* 0x0000000800027202 */ /* 0x000fe40000000f00 */
[----:B------:R-:W-:Y:S02]  /*0c20*/  ISETP.NE.AND P0, PT, R4, RZ, PT ;  /* 0x000000ff0400720c */ /* 0x000fe40003f05270 */
[----:B------:R-:W-:Y:S02]  /*0c30*/  MOV R3, R9 ;  /* 0x0000000900037202 */ /* 0x000fe40000000f00 */
[----:B------:R-:W-:Y:S01]  /*0c40*/  IADD3 R8, P1, PT, R8, 0x4, RZ ;  /* 0x0000000408087810 */ /* 0x000fe20007f3e0ff */
[----:B0-----:R-:W-:-:S03]  /*0c50*/  IMAD.WIDE.U32 R6, R0, 0x4, R6 ;  /* 0x0000000400067825 */ /* 0x001fc600078e0006 */
[----:B------:R-:W-:Y:S01]  /*0c60*/  IADD3.X R9, PT, PT, RZ, R9, RZ, P1, !PT ;  /* 0x00000009ff097210 */ /* 0x000fe20000ffe4ff */
[----:B--2---:R0:W-:Y:S04]  /*0c70*/  STG.E desc[UR4][R2.64], R5 ;  /* 0x0000000502007986 */ /* 0x0041e8000c101904 */
[----:B------:R-:W-:Y:S05]  /*0c80*/  @P0 BRA `(.L_x_4) ;  /* 0xfffffffc00d80947 */ /* 0x000fea000383ffff */
[----:B------:R-:W-:Y:S05]  /*0c90*/  EXIT ;  /* 0x000000000000794d */ /* 0x000fea0003800000 */
.L_x_5:
[----:B------:R-:W-:-:S00]  /*0ca0*/  BRA `(.L_x_5) ;  /* 0xfffffffc00fc7947 */ /* 0x000fc0000383ffff */
[----:B------:R-:W-:-:S00]  /*0cb0*/  NOP ;  /* 0x0000000000007918 */ /* 0x000fc00000000000 */
        /* <DEDUP_REMOVED lines=12> */
.L_x_11:


//--------------------- .text._Z21matrixMul_square_onlyPiS_S_i --------------------------
	.section	.text._Z21matrixMul_square_onlyPiS_S_i,"ax",@progbits
	.align	128
        .global         _Z21matrixMul_square_onlyPiS_S_i
        .type           _Z21matrixMul_square_onlyPiS_S_i,@function
        .size           _Z21matrixMul_square_onlyPiS_S_i,(.L_x_12 - _Z21matrixMul_square_onlyPiS_S_i)
        .other          _Z21matrixMul_square_onlyPiS_S_i,@"STO_CUDA_ENTRY STV_DEFAULT"
_Z21matrixMul_square_onlyPiS_S_i:
.text._Z21matrixMul_square_onlyPiS_S_i:
[----:B------:R-:W-:Y:S01]  /*0000*/  LDC R1, c[0x0][0x37c] ;  /* 0x0000df00ff017b82 */ /* 0x000fe20000000800 */
[----:B------:R-:W0:Y:S07]  /*0010*/  S2R R0, SR_TID.Y ;  /* 0x0000000000007919 */ /* 0x000e2e0000002200 */
[----:B------:R-:W0:Y:S01]  /*0020*/  S2UR UR4, SR_CTAID.Y ;  /* 0x00000000000479c3 */ /* 0x000e220000002600 */
[----:B------:R-:W1:Y:S01]  /*0030*/  LDCU UR18, c[0x0][0x398] ;  /* 0x00007300ff1277ac */ /* 0x000e620008000800 */
[----:B------:R-:W2:Y:S01]  /*0040*/  S2R R7, SR_TID.X ;  /* 0x0000000000077919 */ /* 0x000ea20000002100 */
[----:B------:R-:W3:Y:S05]  /*0050*/  LDCU.64 UR16, c[0x0][0x358] ;  /* 0x00006b00ff1077ac */ /* 0x000eea0008000a00 */
[----:B------:R-:W0:Y:S08]  /*0060*/  LDC R5, c[0x0][0x364] ;  /* 0x0000d900ff057b82 */ /* 0x000e300000000800 */
[----:B------:R-:W2:Y:S01]  /*0070*/  S2UR UR5, SR_CTAID.X ;  /* 0x00000000000579c3 */ /* 0x000ea20000002500 */
[----:B-1----:R-:W-:-:S07]  /*0080*/  UISETP.GE.AND UP0, UPT, UR18, 0x1, UPT ;  /* 0x000000011200788c */ /* 0x002fce000bf06270 */
[----:B------:R-:W2:Y:S01]  /*0090*/  LDC R4, c[0x0][0x360] ;  /* 0x0000d800ff047b82 */ /* 0x000ea20000000800 */
[----:B------:R-:W-:-:S07]  /*00a0*/  PLOP3.LUT P0, PT, PT, PT, UP0, 0x80, 0x8 ;  /* 0x000000000008781c */ /* 0x000fce0003f0f008 */
[----:B------:R-:W1:Y:S01]  /*00b0*/  LDC.64 R2, c[0x0][0x390] ;  /* 0x0000e400ff027b82 */ /* 0x000e620000000a00 */
[----:B0-----:R-:W-:-:S04]  /*00c0*/  IMAD R5, R5, UR4, R0 ;  /* 0x0000000405057c24 */ /* 0x001fc8000f8e0200 */
[----:B------:R-:W-:Y:S02]  /*00d0*/  IMAD R5, R5, UR18, RZ ;  /* 0x0000001205057c24 */ /* 0x000fe4000f8e02ff */
[----:B--2---:R-:W-:-:S05]  /*00e0*/  IMAD R0, R4, UR5, R7 ;  /* 0x0000000504007c24 */ /* 0x004fca000f8e0207 */
[----:B------:R-:W-:-:S05]  /*00f0*/  IADD3 R7, PT, PT, R0, R5, RZ ;  /* 0x0000000500077210 */ /* 0x000fca0007ffe0ff */
[----:B-1----:R-:W-:-:S05]  /*0100*/  IMAD.WIDE R2, R7, 0x4, R2 ;  /* 0x0000000407027825 */ /* 0x002fca00078e0202 */
[----:B---3--:R0:W-:Y:S01]  /*0110*/  STG.E desc[UR16][R2.64], RZ ;  /* 0x000000ff02007986 */ /* 0x0081e2000c101910 */
[----:B------:R-:W-:Y:S05]  /*0120*/  @!P0 EXIT ;  /* 0x000000000000894d */ /* 0x000fea0003800000 */
[----:B------:R-:W-:Y:S01]  /*0130*/  UISETP.GE.U32.AND UP0, UPT, UR18, 0x8, UPT ;  /* 0x000000081200788c */ /* 0x000fe2000bf06070 */
[----:B------:R-:W-:Y:S01]  /*0140*/  HFMA2 R7, -RZ, RZ, 0, 0 ;  /* 0x00000000ff077431 */ /* 0x000fe200000001ff */
[----:B------:R-:W-:-:S07]  /*0150*/  MOV R4, RZ ;  /* 0x000000ff00047202 */ /* 0x000fce0000000f00 */
[----:B------:R-:W-:Y:S05]  /*0160*/  BRA.U !UP0, `(.L_x_6) ;  /* 0x0000000508307547 */ /* 0x000fea000b800000 */
[----:B------:R-:W1:Y:S01]  /*0170*/  LDCU.128 UR20, c[0x0][0x380] ;  /* 0x00007000ff1477ac */ /* 0x000e620008000c00 */
[----:B------:R-:W-:Y:S01]  /*0180*/  MOV R4, R0 ;  /* 0x0000000000047202 */ /* 0x000fe20000000f00 */
[----:B------:R-:W-:-:S04]  /*0190*/  ULOP3.LUT UR4, UR18, 0x7ffffff8, URZ, 0xc0, !UPT ;  /* 0x7ffffff812047892 */ /* 0x000fc8000f8ec0ff */
[----:B------:R-:W-:Y:S01]  /*01a0*/  UIADD3 UR4, UPT, UPT, -UR4, URZ, URZ ;  /* 0x000000ff04047290 */ /* 0x000fe2000fffe1ff */
[----:B-1----:R-:W-:Y:S01]  /*01b0*/  MOV R6, UR20 ;  /* 0x0000001400067c02 */ /* 0x002fe20008000f00 */
[----:B------:R-:W-:Y:S01]  /*01c0*/  UIMAD.WIDE.U32 UR6, UR18, 0xc, UR22 ;  /* 0x0000000c120678a5 */ /* 0x000fe2000f8e0016 */
[----:B------:R-:W-:Y:S01]  /*01d0*/  MOV R7, UR21 ;  /* 0x0000001500077c02 */ /* 0x000fe20008000f00 */
[----:B------:R-:W-:Y:S02]  /*01e0*/  UIMAD.WIDE.U32 UR8, UR18, 0x10, UR22 ;  /* 0x00000010120878a5 */ /* 0x000fe4000f8e0016 */
[----:B------:R-:W-:Y:S01]  /*01f0*/  UIMAD.WIDE.U32 UR10, UR18, 0x14, UR22 ;  /* 0x00000014120a78a5 */ /* 0x000fe2000f8e0016 */
[----:B------:R-:W-:Y:S01]  /*0200*/  IMAD.WIDE.U32 R6, R5, 0x4, R6 ;  /* 0x0000000405067825 */ /* 0x000fe200078e0006 */
[----:B------:R-:W-:Y:S02]  /*0210*/  UIMAD.WIDE.U32 UR12, UR18, 0x18, UR22 ;  /* 0x00000018120c78a5 */ /* 0x000fe4000f8e0016 */
[----:B------:R-:W-:Y:S01]  /*0220*/  UIMAD.WIDE.U32 UR14, UR18, 0x1c, UR22 ;  /* 0x0000001c120e78a5 */ /* 0x000fe2000f8e0016 */
[----:B------:R-:W-:-:S04]  /*0230*/  IADD3 R6, P0, PT, R6, 0x10, RZ ;  /* 0x0000001006067810 */ /* 0x000fc80007f1e0ff */
[----:B------:R-:W-:Y:S02]  /*0240*/  IADD3.X R9, PT, PT, RZ, R7, RZ, P0, !PT ;  /* 0x00000007ff097210 */ /* 0x000fe400007fe4ff */
[----:B------:R-:W-:-:S07]  /*0250*/  MOV R7, RZ ;  /* 0x000000ff00077202 */ /* 0x000fce0000000f00 */
.L_x_7:
[----:B------:R-:W-:Y:S01]  /*0260*/  HFMA2 R11, -RZ, RZ, 0, 2.384185791015625e-07 ;  /* 0x00000004ff0b7431 */ /* 0x000fe200000001ff */
[----:B------:R-:W-:-:S05]  /*0270*/  MOV R8, R6 ;  /* 0x0000000600087202 */ /* 0x000fca0000000f00 */
[----:B--2---:R-:W2:Y:S01]  /*0280*/  LDG.E R6, desc[UR16][R8.64+-0x10] ;  /* 0xfffff01008067981 */ /* 0x004ea2000c1e1900 */
[----:B------:R-:W-:-:S06]  /*0290*/  IMAD.WIDE R10, R4, R11, UR22 ;  /* 0x00000016040a7e25 */ /* 0x000fcc000f8e020b */
[----:B------:R-:W2:Y:S01]  /*02a0*/  LDG.E R10, desc[UR16][R10.64] ;  /* 0x000000100a0a7981 */ /* 0x000ea2000c1e1900 */
[----:B------:R-:W-:-:S06]  /*02b0*/  UIMAD.WIDE.U32 UR20, UR18, 0x4, UR22 ;  /* 0x00000004121478a5 */ /* 0x000fcc000f8e0016 */
[----:B------:R-:W-:Y:S02]  /*02c0*/  MOV R12, UR20 ;  /* 0x00000014000c7c02 */ /* 0x000fe40008000f00 */
[----:B------:R-:W-:Y:S01]  /*02d0*/  MOV R13, UR21 ;  /* 0x00000015000d7c02 */ /* 0x000fe20008000f00 */
[----:B--2---:R-:W-:Y:S02]  /*02e0*/  IMAD R15, R6, R10, R7 ;  /* 0x0000000a060f7224 */ /* 0x004fe400078e0207 */
[----:B------:R-:W-:-:S03]  /*02f0*/  IMAD.WIDE R6, R4, 0x4, R12 ;  /* 0x0000000404067825 */ /* 0x000fc600078e020c */
[----:B------:R1:W-:Y:S04]  /*0300*/  STG.E desc[UR16][R2.64], R15 ;  /* 0x0000000f02007986 */ /* 0x0003e8000c101910 */
[----:B------:R-:W2:Y:S04]  /*0310*/  LDG.E R6, desc[UR16][R6.64] ;  /* 0x0000001006067981 */ /* 0x000ea8000c1e1900 */
[----:B------:R-:W2:Y:S01]  /*0320*/  LDG.E R14, desc[UR16][R8.64+-0xc] ;  /* 0xfffff410080e7981 */ /* 0x000ea2000c1e1900 */
[----:B------:R-:W-:-:S06]  /*0330*/  UIMAD.WIDE.U32 UR20, UR18, 0x8, UR22 ;  /* 0x00000008121478a5 */ /* 0x000fcc000f8e0016 */
[----:B------:R-:W-:Y:S02]  /*0340*/  MOV R12, UR20 ;  /* 0x00000014000c7c02 */ /* 0x000fe40008000f00 */
[----:B------:R-:W-:-:S03]  /*0350*/  MOV R13, UR21 ;  /* 0x00000015000d7c02 */ /* 0x000fc60008000f00 */
[----:B------:R-:W-:-:S04]  /*0360*/  IMAD.WIDE R10, R4, 0x4, R12 ;  /* 0x00000004040a7825 */ /* 0x000fc800078e020c */
[----:B--2---:R-:W-:-:S05]  /*0370*/  IMAD R17, R14, R6, R15 ;  /* 0x000000060e117224 */ /* 0x004fca00078e020f */
[----:B------:R2:W-:Y:S04]  /*0380*/  STG.E desc[UR16][R2.64], R17 ;  /* 0x0000001102007986 */ /* 0x0005e8000c101910 */
[----:B------:R-:W1:Y:S04]  /*0390*/  LDG.E R10, desc[UR16][R10.64] ;  /* 0x000000100a0a7981 */ /* 0x000e68000c1e1900 */
[----:B------:R-:W1:Y:S01]  /*03a0*/  LDG.E R12, desc[UR16][R8.64+-0x8] ;  /* 0xfffff810080c7981 */ /* 0x000e62000c1e1900 */
[----:B------:R-:W-:-:S05]  /*03b0*/  HFMA2 R13, -RZ, RZ, 0, 2.384185791015625e-07 ;  /* 0x00000004ff0d7431 */ /* 0x000fca00000001ff */
[----:B------:R-:W-:-:S04]  /*03c0*/  IMAD.WIDE R6, R4, R13, UR6 ;  /* 0x0000000604067e25 */ /* 0x000fc8000f8e020d */
[----:B-1----:R-:W-:-:S05]  /*03d0*/  IMAD R15, R12, R10, R17 ;  /* 0x0000000a0c0f7224 */ /* 0x002fca00078e0211 */
[----:B------:R1:W-:Y:S04]  /*03e0*/  STG.E desc[UR16][R2.64], R15 ;  /* 0x0000000f02007986 */ /* 0x0003e8000c101910 */
[----:B------:R-:W3:Y:S04]  /*03f0*/  LDG.E R6, desc[UR16][R6.64] ;  /* 0x0000001006067981 */ /* 0x000ee8000c1e1900 */
[----:B------:R-:W3:Y:S02]  /*0400*/  LDG.E R12, desc[UR16][R8.64+-0x4] ;  /* 0xfffffc10080c7981 */ /* 0x000ee4000c1e1900 */
[----:B---3--:R-:W-:-:S02]  /*0410*/  IMAD R19, R12, R6, R15 ;  /* 0x000000060c137224 */ /* 0x008fc400078e020f */
[----:B------:R-:W-:-:S03]  /*0420*/  IMAD.WIDE R12, R4, R13, UR8 ;  /* 0x00000008040c7e25 */ /* 0x000fc6000f8e020d */
[----:B------:R3:W-:Y:S04]  /*0430*/  STG.E desc[UR16][R2.64], R19 ;  /* 0x0000001302007986 */ /* 0x0007e8000c101910 */
[----:B------:R-:W2:Y:S04]  /*0440*/  LDG.E R12, desc[UR16][R12.64] ;  /* 0x000000100c0c7981 */ /* 0x000ea8000c1e1900 */
[----:B------:R-:W2:Y:S01]  /*0450*/  LDG.E R10, desc[UR16][R8.64] ;  /* 0x00000010080a7981 */ /* 0x000ea2000c1e1900 */
[----:B------:R-:W-:Y:S02]  /*0460*/  IMAD.MOV.U32 R11, RZ, RZ, 0x4 ;  /* 0x00000004ff0b7424 */ /* 0x000fe400078e00ff */
[----:B--2---:R-:W-:-:S02]  /*0470*/  IMAD R17, R10, R12, R19 ;  /* 0x0000000c0a117224 */ /* 0x004fc400078e0213 */
[----:B------:R-:W-:-:S03]  /*0480*/  IMAD.WIDE R10, R4, R11, UR10 ;  /* 0x0000000a040a7e25 */ /* 0x000fc6000f8e020b */
[----:B------:R2:W-:Y:S04]  /*0490*/  STG.E desc[UR16][R2.64], R17 ;  /* 0x0000001102007986 */ /* 0x0005e8000c101910 */
[----:B------:R-:W4:Y:S04]  /*04a0*/  LDG.E R10, desc[UR16][R10.64] ;  /* 0x000000100a0a7981 */ /* 0x000f28000c1e1900 */
[----:B------:R-:W4:Y:S01]  /*04b0*/  LDG.E R6, desc[UR16][R8.64+0x4] ;  /* 0x0000041008067981 */ /* 0x000f22000c1e1900 */
[----:B-1----:R-:W-:-:S05]  /*04c0*/  MOV R15, 0x4 ;  /* 0x00000004000f7802 */ /* 0x002fca0000000f00 */
[----:B------:R-:W-:-:S04]  /*04d0*/  IMAD.WIDE R14, R4, R15, UR12 ;  /* 0x0000000c040e7e25 */ /* 0x000fc8000f8e020f */
[----:B----4-:R-:W-:-:S05]  /*04e0*/  IMAD R21, R6, R10, R17 ;  /* 0x0000000a06157224 */ /* 0x010fca00078e0211 */
[----:B------:R2:W-:Y:S04]  /*04f0*/  STG.E desc[UR16][R2.64], R21 ;  /* 0x0000001502007986 */ /* 0x0005e8000c101910 */
[----:B------:R-:W3:Y:S04]  /*0500*/  LDG.E R14, desc[UR16][R14.64] ;  /* 0x000000100e0e7981 */ /* 0x000ee8000c1e1900 */
[----:B------:R-:W3:Y:S01]  /*0510*/  LDG.E R6, desc[UR16][R8.64+0x8] ;  /* 0x0000081008067981 */ /* 0x000ee2000c1e1900 */
[----:B------:R-:W-:-:S05]  /*0520*/  HFMA2 R13, -RZ, RZ, 0, 2.384185791015625e-07 ;  /* 0x00000004ff0d7431 */ /* 0x000fca00000001ff */
[----:B------:R-:W-:-:S04]  /*0530*/  IMAD.WIDE R12, R4, R13, UR14 ;  /* 0x0000000e040c7e25 */ /* 0x000fc8000f8e020d */
[----:B---3--:R-:W-:-:S05]  /*0540*/  IMAD R19, R6, R14, R21 ;  /* 0x0000000e06137224 */ /* 0x008fca00078e0215 */
[----:B------:R2:W-:Y:S04]  /*0550*/  STG.E desc[UR16][R2.64], R19 ;  /* 0x0000001302007986 */ /* 0x0005e8000c101910 */
[----:B------:R-:W3:Y:S04]  /*0560*/  LDG.E R12, desc[UR16][R12.64] ;  /* 0x000000100c0c7981 */ /* 0x000ee8000c1e1900 */
[----:B------:R-:W3:Y:S01]  /*0570*/  LDG.E R6, desc[UR16][R8.64+0xc] ;  /* 0x00000c1008067981 */ /* 0x000ee2000c1e1900 */
[----:B------:R-:W-:-:S04]  /*0580*/  UIADD3 UR4, UPT, UPT, UR4, 0x8, URZ ;  /* 0x0000000804047890 */ /* 0x000fc8000fffe0ff */
[----:B------:R-:W-:Y:S01]  /*0590*/  UISETP.NE.AND UP0, UPT, UR4, URZ, UPT ;  /* 0x000000ff0400728c */ /* 0x000fe2000bf05270 */
[----:B------:R-:W-:-:S04]  /*05a0*/  MOV R11, UR18 ;  /* 0x00000012000b7c02 */ /* 0x000fc80008000f00 */
[----:B------:R-:W-:Y:S01]  /*05b0*/  LEA R4, R11, R4, 0x3 ;  /* 0x000000040b047211 */ /* 0x000fe200078e18ff */
[----:B---3--:R-:W-:-:S05]  /*05c0*/  IMAD R7, R6, R12, R19 ;  /* 0x0000000c06077224 */ /* 0x008fca00078e0213 */
[----:B------:R2:W-:Y:S01]  /*05d0*/  STG.E desc[UR16][R2.64], R7 ;  /* 0x0000000702007986 */ /* 0x0005e2000c101910 */
[----:B------:R-:W-:-:S04]  /*05e0*/  IADD3 R6, P0, PT, R8, 0x20, RZ ;  /* 0x0000002008067810 */ /* 0x000fc80007f1e0ff */
[----:B------:R-:W-:Y:S01]  /*05f0*/  IADD3.X R9, PT, PT, RZ, R9, RZ, P0, !PT ;  /* 0x00000009ff097210 */ /* 0x000fe200007fe4ff */
[----:B------:R-:W-:Y:S08]  /*0600*/  BRA.U UP0, `(.L_x_7) ;  /* 0xfffffffd00147547 */ /* 0x000ff0000b83ffff */
[----:B------:R-:W-:-:S06]  /*0610*/  ULOP3.LUT UR4, UR18, 0x7ffffff8, URZ, 0xc0, !UPT ;  /* 0x7ffffff812047892 */ /* 0x000fcc000f8ec0ff */
[----:B------:R-:W-:-:S07]  /*0620*/  MOV R4, UR4 ;  /* 0x0000000400047c02 */ /* 0x000fce0008000f00 */
.L_x_6:
[----:B------:R-:W-:-:S06]  /*0630*/  ULOP3.LUT UR4, UR18, 0x7, URZ, 0xc0, !UPT ;  /* 0x0000000712047892 */ /* 0x000fcc000f8ec0ff */
[----:B------:R-:W-:-:S13]  /*0640*/  ISETP.NE.AND P0, PT, RZ, UR4, PT ;  /* 0x00000004ff007c0c */ /* 0x000fda000bf05270 */
[----:B------:R-:W-:Y:S05]  /*0650*/  @!P0 EXIT ;  /* 0x000000000000894d */ /* 0x000fea0003800000 */
[----:B------:R-:W-:Y:S02]  /*0660*/  UISETP.GE.U32.AND UP0, UPT, UR4, 0x4, UPT ;  /* 0x000000040400788c */ /* 0x000fe4000bf06070 */
[----:B------:R-:W-:-:S07]  /*0670*/  ULOP3.LUT UR4, UR18, 0x3, URZ, 0xc0, !UPT ;  /* 0x0000000312047892 */ /* 0x000fce000f8ec0ff */
[----:B------:R-:W-:Y:S05]  /*0680*/  BRA.U !UP0, `(.L_x_8) ;  /* 0x0000000108887547 */ /* 0x000fea000b800000 */
[----:B------:R-:W1:Y:S01]  /*0690*/  LDC.64 R10, c[0x0][0x380] ;  /* 0x0000e000ff0a7b82 */ /* 0x000e620000000a00 */
[----:B------:R-:W-:Y:S01]  /*06a0*/  IADD3 R9, PT, PT, R5, R4, RZ ;  /* 0x0000000405097210 */ /* 0x000fe20007ffe0ff */
[----:B------:R-:W-:Y:S01]  /*06b0*/  IMAD R15, R4, UR18, R0 ;  /* 0x00000012040f7c24 */ /* 0x000fe2000f8e0200 */
[----:B------:R-:W3:Y:S05]  /*06c0*/  LDCU.64 UR6, c[0x0][0x380] ;  /* 0x00007000ff0677ac */ /* 0x000eea0008000a00 */
[----:B------:R-:W4:Y:S01]  /*06d0*/  LDC.64 R12, c[0x0][0x388] ;  /* 0x0000e200ff0c7b82 */ /* 0x000f220000000a00 */
[----:B-1----:R-:W-:-:S06]  /*06e0*/  IMAD.WIDE.U32 R10, R9, 0x4, R10 ;  /* 0x00000004090a7825 */ /* 0x002fcc00078e000a */
[----:B------:R-:W5:Y:S01]  /*06f0*/  LDG.E R10, desc[UR16][R10.64] ;  /* 0x000000100a0a7981 */ /* 0x000f62000c1e1900 */
[----:B----4-:R-:W-:-:S05]  /*0700*/  IMAD.WIDE R12, R15, 0x4, R12 ;  /* 0x000000040f0c7825 */ /* 0x010fca00078e020c */
[----:B------:R-:W5:Y:S01]  /*0710*/  LDG.E R6, desc[UR16][R12.64] ;  /* 0x000000100c067981 */ /* 0x000f62000c1e1900 */
[----:B------:R-:W-:Y:S01]  /*0720*/  IADD3 R9, P0, PT, R5, R4, RZ ;  /* 0x0000000405097210 */ /* 0x000fe20007f1e0ff */
[----:B--2---:R-:W-:-:S03]  /*0730*/  IMAD.U32 R17, RZ, RZ, UR18 ;  /* 0x00000012ff117e24 */ /* 0x004fc6000f8e00ff */
[----:B------:R-:W-:Y:S02]  /*0740*/  IADD3.X R14, PT, PT, RZ, RZ, RZ, P0, !PT ;  /* 0x000000ffff0e7210 */ /* 0x000fe400007fe4ff */
[----:B---3--:R-:W-:-:S04]  /*0750*/  LEA R8, P0, R9, UR6, 0x2 ;  /* 0x0000000609087c11 */ /* 0x008fc8000f8010ff */
[----:B------:R-:W-:Y:S01]  /*0760*/  LEA.HI.X R9, R9, UR7, R14, 0x2, P0 ;  /* 0x0000000709097c11 */ /* 0x000fe200080f140e */
[----:B-----5:R-:W-:Y:S02]  /*0770*/  IMAD R15, R10, R6, R7 ;  /* 0x000000060a0f7224 */ /* 0x020fe400078e0207 */
[----:B------:R-:W-:-:S03]  /*0780*/  IMAD.WIDE.U32 R6, R17, 0x4, R12 ;  /* 0x0000000411067825 */ /* 0x000fc600078e000c */
[----:B------:R1:W-:Y:S04]  /*0790*/  STG.E desc[UR16][R2.64], R15 ;  /* 0x0000000f02007986 */ /* 0x0003e8000c101910 */
[----:B------:R-:W2:Y:S04]  /*07a0*/  LDG.E R11, desc[UR16][R6.64] ;  /* 0x00000010060b7981 */ /* 0x000ea8000c1e1900 */
[----:B------:R-:W2:Y:S01]  /*07b0*/  LDG.E R10, desc[UR16][R8.64+0x4] ;  /* 0x00000410080a7981 */ /* 0x000ea2000c1e1900 */
[----:B------:R-:W-:Y:S01]  /*07c0*/  MOV R13, UR18 ;  /* 0x00000012000d7c02 */ /* 0x000fe20008000f00 */
[----:B--2---:R-:W-:-:S04]  /*07d0*/  IMAD R17, R10, R11, R15 ;  /* 0x0000000b0a117224 */ /* 0x004fc800078e020f */
[----:B------:R-:W-:Y:S01]  /*07e0*/  IMAD.WIDE.U32 R10, R13, 0x4, R6 ;  /* 0x000000040d0a7825 */ /* 0x000fe200078e0006 */
        /* <DEDUP_REMOVED lines=9> */
[----:B------:R-:W-:Y:S01]  /*0880*/  IADD3 R4, PT, PT, R4, 0x4, RZ ;  /* 0x0000000404047810 */ /* 0x000fe20007ffe0ff */
[----:B--2---:R-:W-:-:S05]  /*0890*/  IMAD R7, R6, R12, R19 ;  /* 0x0000000c06077224 */ /* 0x004fca00078e0213 */
[----:B------:R1:W-:Y:S02]  /*08a0*/  STG.E desc[UR16][R2.64], R7 ;  /* 0x0000000702007986 */ /* 0x0003e4000c101910 */
.L_x_8:
[----:B------:R-:W-:-:S13]  /*08b0*/  ISETP.NE.AND P0, PT, RZ, UR4, PT ;  /* 0x00000004ff007c0c */ /* 0x000fda000bf05270 */
[----:B------:R-:W-:Y:S05]  /*08c0*/  @!P0 EXIT ;  /* 0x000000000000894d */ /* 0x000fea0003800000 */
[----:B------:R-:W-:-:S09]  /*08d0*/  UISETP.NE.AND UP0, UPT, UR4, 0x1, UPT ;  /* 0x000000010400788c */ /* 0x000fd2000bf05270 */
[----:B------:R-:W-:Y:S05]  /*08e0*/  BRA.U !UP0, `(.L_x_9) ;  /* 0x0000000108587547 */ /* 0x000fea000b800000 */
[----:B------:R-:W3:Y:S01]  /*08f0*/  LDC.64 R8, c[0x0][0x380] ;  /* 0x0000e000ff087b82 */ /* 0x000ee20000000a00 */
[----:B------:R-:W-:Y:S01]  /*0900*/  IADD3 R11, PT, PT, R5, R4, RZ ;  /* 0x00000004050b7210 */ /* 0x000fe20007ffe0ff */
[----:B-1----:R-:W-:Y:S01]  /*0910*/  IMAD R15, R4, UR18, R0 ;  /* 0x00000012040f7c24 */ /* 0x002fe2000f8e0200 */
[----:B------:R-:W1:Y:S05]  /*0920*/  LDCU.64 UR4, c[0x0][0x380] ;  /* 0x00007000ff0477ac */ /* 0x000e6a0008000a00 */
[----:B------:R-:W4:Y:S01]  /*0930*/  LDC.64 R12, c[0x0][0x388] ;  /* 0x0000e200ff0c7b82 */ /* 0x000f220000000a00 */
[----:B---3--:R-:W-:-:S06]  /*0940*/  IMAD.WIDE.U32 R10, R11, 0x4, R8 ;  /* 0x000000040b0a7825 */ /* 0x008fcc00078e0008 */
[----:B------:R-:W2:Y:S01]  /*0950*/  LDG.E R10, desc[UR16][R10.64] ;  /* 0x000000100a0a7981 */ /* 0x000ea2000c1e1900 */
[----:B----4-:R-:W-:-:S05]  /*0960*/  IMAD.WIDE R12, R15, 0x4, R12 ;  /* 0x000000040f0c7825 */ /* 0x010fca00078e020c */
[----:B------:R-:W2:Y:S01]  /*0970*/  LDG.E R6, desc[UR16][R12.64] ;  /* 0x000000100c067981 */ /* 0x000ea2000c1e1900 */
[----:B------:R-:W-:Y:S02]  /*0980*/  IADD3 R9, P0, PT, R5, R4, RZ ;  /* 0x0000000405097210 */ /* 0x000fe40007f1e0ff */
[----:B------:R-:W-:Y:S02]  /*0990*/  MOV R15, UR18 ;  /* 0x00000012000f7c02 */ /* 0x000fe40008000f00 */
[----:B------:R-:W-:Y:S02]  /*09a0*/  IADD3.X R14, PT, PT, RZ, RZ, RZ, P0, !PT ;  /* 0x000000ffff0e7210 */ /* 0x000fe400007fe4ff */
[----:B-1----:R-:W-:-:S04]  /*09b0*/  LEA R8, P0, R9, UR4, 0x2 ;  /* 0x0000000409087c11 */ /* 0x002fc8000f8010ff */
[----:B------:R-:W-:Y:S01]  /*09c0*/  LEA.HI.X R9, R9, UR5, R14, 0x2, P0 ;  /* 0x0000000509097c11 */ /* 0x000fe200080f140e */
[----:B------:R-:W-:-:S04]  /*09d0*/  IMAD.WIDE.U32 R14, R15, 0x4, R12 ;  /* 0x000000040f0e7825 */ /* 0x000fc800078e000c */
[----:B--2---:R-:W-:-:S05]  /*09e0*/  IMAD R17, R10, R6, R7 ;  /* 0x000000060a117224 */ /* 0x004fca00078e0207 */
[----:B------:R3:W-:Y:S04]  /*09f0*/  STG.E desc[UR16][R2.64], R17 ;  /* 0x0000001102007986 */ /* 0x0007e8000c101910 */
[----:B------:R-:W2:Y:S04]  /*0a00*/  LDG.E R14, desc[UR16][R14.64] ;  /* 0x000000100e0e7981 */ /* 0x000ea8000c1e1900 */
[----:B------:R-:W2:Y:S01]  /*0a10*/  LDG.E R8, desc[UR16][R8.64+0x4] ;  /* 0x0000041008087981 */ /* 0x000ea2000c1e1900 */
[----:B------:R-:W-:Y:S01]  /*0a20*/  IADD3 R4, PT, PT, R4, 0x2, RZ ;  /* 0x0000000204047810 */ /* 0x000fe20007ffe0ff */
[----:B--2---:R-:W-:-:S05]  /*0a30*/  IMAD R7, R8, R14, R17 ;  /* 0x0000000e08077224 */ /* 0x004fca00078e0211 */
[----:B------:R3:W-:Y:S02]  /*0a40*/  STG.E desc[UR16][R2.64], R7 ;  /* 0x0000000702007986 */ /* 0x0007e4000c101910 */
.L_x_9:
[----:B------:R-:W-:-:S04]  /*0a50*/  ULOP3.LUT UR4, UR18, 0x1, URZ, 0xc0, !UPT ;  /* 0x0000000112047892 */ /* 0x000fc8000f8ec0ff */
[----:B------:R-:W-:-:S06]  /*0a60*/  UISETP.NE.U32.AND UP0, UPT, UR4, 0x1, UPT ;  /* 0x000000010400788c */ /* 0x000fcc000bf05070 */
[----:B------:R-:W-:-:S13]  /*0a70*/  PLOP3.LUT P0, PT, PT, PT, UP0, 0x80, 0x8 ;  /* 0x000000000008781c */ /* 0x000fda0003f0f008 */
[----:B------:R-:W-:Y:S05]  /*0a80*/  @P0 EXIT ;  /* 0x000000000000094d */ /* 0x000fea0003800000 */
[----:B------:R-:W4:Y:S01]  /*0a90*/  LDC.64 R8, c[0x0][0x380] ;  /* 0x0000e000ff087b82 */ /* 0x000f220000000a00 */
[----:B------:R-:W-:Y:S01]  /*0aa0*/  IADD3 R5, PT, PT, R5, R4, RZ ;  /* 0x0000000405057210 */ /* 0x000fe20007ffe0ff */
[----:B------:R-:W-:-:S06]  /*0ab0*/  IMAD R13, R4, UR18, R0 ;  /* 0x00000012040d7c24 */ /* 0x000fcc000f8e0200 */
[----:B------:R-:W5:Y:S01]  /*0ac0*/  LDC.64 R10, c[0x0][0x388] ;  /* 0x0000e200ff0a7b82 */ /* 0x000f620000000a00 */
[----:B----4-:R-:W-:-:S06]  /*0ad0*/  IMAD.WIDE.U32 R4, R5, 0x4, R8 ;  /* 0x0000000405047825 */ /* 0x010fcc00078e0008 */
[----:B------:R-:W1:Y:S01]  /*0ae0*/  LDG.E R4, desc[UR16][R4.64] ;  /* 0x0000001004047981 */ /* 0x000e62000c1e1900 */
[----:B-----5:R-:W-:-:S06]  /*0af0*/  IMAD.WIDE R8, R13, 0x4, R10 ;  /* 0x000000040d087825 */ /* 0x020fcc00078e020a */
[----:B------:R-:W1:Y:S02]  /*0b00*/  LDG.E R8, desc[UR16][R8.64] ;  /* 0x0000001008087981 */ /* 0x000e64000c1e1900 */
[----:B-123--:R-:W-:-:S05]  /*0b10*/  IMAD R7, R4, R8, R7 ;  /* 0x0000000804077224 */ /* 0x00efca00078e0207 */
[----:B------:R-:W-:Y:S01]  /*0b20*/  STG.E desc[UR16][R2.64], R7 ;  /* 0x0000000702007986 */ /* 0x000fe2000c101910 */
[----:B------:R-:W-:Y:S05]  /*0b30*/  EXIT ;  /* 0x000000000000794d */ /* 0x000fea0003800000 */
.L_x_10:
        /* <DEDUP_REMOVED lines=12> */
.L_x_12:


//--------------------- .nv.shared.reserved.0     --------------------------
	.section	.nv.shared.reserved.0,"aw",@nobits
	.weak		__nv_reservedSMEM_offset_0_alias
	.size		__nv_reservedSMEM_offset_0_alias, 0, 64
	.other		__nv_reservedSMEM_offset_0_alias,@"STO_CUDA_RESERVED_SHARED STV_DEFAULT"
__nv_reservedSMEM_offset_0_alias:
	.zero		0
	.zero		64


//--------------------- .nv.constant0._Z34transpose_parallel_row_square_onlyPiS_i --------------------------
	.section	.nv.constant0._Z34transpose_parallel_row_square_onlyPiS_i,"a",@progbits
	.sectionflags	@""
	.align	4
.nv.constant0._Z34transpose_parallel_row_square_onlyPiS_i:
	.zero		916


//--------------------- .nv.constant0._Z21matrixMul_square_onlyPiS_S_i --------------------------
	.section	.nv.constant0._Z21matrixMul_square_onlyPiS_S_i,"a",@progbits
	.sectionflags	@""
	.align	4
.nv.constant0._Z21matrixMul_square_onlyPiS_S_i:
	.zero		924


//--------------------- SYMBOLS --------------------------

	.type		.nv.reservedSmem.offset0,@object
	.size		.nv.reservedSmem.offset0,0x4
